//
// Generated by NVIDIA NVVM Compiler
//
// Compiler Build ID: CL-36424714
// Cuda compilation tools, release 13.0, V13.0.88
// Based on NVVM 20.0.0
//

.version 9.0
.target sm_100
.address_size 64

	// .globl	_Z12setup_kernelP17curandStateXORWOWi
.extern .func  (.param .b64 func_retval0) malloc
(
	.param .b64 malloc_param_0
)
;
.extern .func free
(
	.param .b64 free_param_0
)
;
.func  (.param .b64 func_retval0) __internal_accurate_pow
(
	.param .b64 __internal_accurate_pow_param_0,
	.param .b64 __internal_accurate_pow_param_1
)
;
.global .align 4 .b8 precalc_xorwow_matrix[102400];
.global .align 4 .b8 precalc_xorwow_offset_matrix[102400];
.global .align 4 .b8 mrg32k3aM1[2304];
.global .align 4 .b8 mrg32k3aM2[2304];
.global .align 4 .b8 mrg32k3aM1SubSeq[2016];
.global .align 4 .b8 mrg32k3aM2SubSeq[2016];
.global .align 4 .b8 mrg32k3aM1Seq[2304];
.global .align 4 .b8 mrg32k3aM2Seq[2304];
.const .align 8 .b8 __cr_lgamma_table[72];

.visible .entry _Z12setup_kernelP17curandStateXORWOWi(
	.param .u64 .ptr .align 1 _Z12setup_kernelP17curandStateXORWOWi_param_0,
	.param .u32 _Z12setup_kernelP17curandStateXORWOWi_param_1
)
{
	.reg .pred 	%p<26>;
	.reg .b32 	%r<413>;
	.reg .b64 	%rd<18>;

	ld.param.u64 	%rd9, [_Z12setup_kernelP17curandStateXORWOWi_param_0];
	ld.param.u32 	%r187, [_Z12setup_kernelP17curandStateXORWOWi_param_1];
	mov.u32 	%r188, %tid.x;
	mov.u32 	%r1, %ntid.x;
	mov.u32 	%r189, %ctaid.x;
	mad.lo.s32 	%r318, %r1, %r189, %r188;
	setp.ge.s32 	%p1, %r318, %r187;
	@%p1 bra 	$L__BB0_45;
	mov.u32 	%r190, %nctaid.x;
	mul.lo.s32 	%r3, %r1, %r190;
	cvta.to.global.u64 	%rd1, %rd9;
	mov.u64 	%rd12, precalc_xorwow_matrix;
$L__BB0_2:
	cvt.s64.s32 	%rd2, %r318;
	mul.wide.s32 	%rd10, %r318, 48;
	add.s64 	%rd3, %rd1, %rd10;
	mov.b32 	%r191, -1295976818;
	mov.b32 	%r192, -2057566831;
	st.global.v2.u32 	[%rd3], {%r192, %r191};
	mov.b32 	%r193, -123459836;
	mov.b32 	%r194, -1090552676;
	st.global.v2.u32 	[%rd3+8], {%r194, %r193};
	mov.b32 	%r195, -1413650286;
	mov.b32 	%r196, -589760388;
	st.global.v2.u32 	[%rd3+16], {%r196, %r195};
	setp.eq.s32 	%p2, %r318, 0;
	@%p2 bra 	$L__BB0_44;
	mov.b32 	%r319, 0;
	mov.u64 	%rd17, %rd2;
$L__BB0_4:
	and.b64  	%rd5, %rd17, 3;
	setp.eq.s64 	%p3, %rd5, 0;
	@%p3 bra 	$L__BB0_43;
	mul.wide.u32 	%rd11, %r319, 3200;
	add.s64 	%rd6, %rd12, %rd11;
	cvt.u32.u64 	%r6, %rd5;
	mov.b32 	%r320, 0;
$L__BB0_6:
	mov.b32 	%r333, 0;
	mov.u32 	%r334, %r333;
	mov.u32 	%r335, %r333;
	mov.u32 	%r336, %r333;
	mov.u32 	%r337, %r333;
	mov.u32 	%r326, %r333;
$L__BB0_7:
	mul.wide.u32 	%rd13, %r326, 4;
	add.s64 	%rd14, %rd3, %rd13;
	ld.global.u32 	%r14, [%rd14+4];
	shl.b32 	%r15, %r326, 5;
	mov.b32 	%r332, 0;
$L__BB0_8:
	.pragma "nounroll";
	shr.u32 	%r201, %r14, %r332;
	and.b32  	%r202, %r201, 1;
	setp.eq.b32 	%p4, %r202, 1;
	not.pred 	%p5, %p4;
	add.s32 	%r203, %r15, %r332;
	mul.lo.s32 	%r204, %r203, 5;
	mul.wide.u32 	%rd15, %r204, 4;
	add.s64 	%rd7, %rd6, %rd15;
	@%p5 bra 	$L__BB0_10;
	ld.global.u32 	%r205, [%rd7];
	xor.b32  	%r337, %r337, %r205;
	ld.global.u32 	%r206, [%rd7+4];
	xor.b32  	%r336, %r336, %r206;
	ld.global.u32 	%r207, [%rd7+8];
	xor.b32  	%r335, %r335, %r207;
	ld.global.u32 	%r208, [%rd7+12];
	xor.b32  	%r334, %r334, %r208;
	ld.global.u32 	%r209, [%rd7+16];
	xor.b32  	%r333, %r333, %r209;
$L__BB0_10:
	and.b32  	%r211, %r201, 2;
	setp.eq.s32 	%p6, %r211, 0;
	@%p6 bra 	$L__BB0_12;
	ld.global.u32 	%r212, [%rd7+20];
	xor.b32  	%r337, %r337, %r212;
	ld.global.u32 	%r213, [%rd7+24];
	xor.b32  	%r336, %r336, %r213;
	ld.global.u32 	%r214, [%rd7+28];
	xor.b32  	%r335, %r335, %r214;
	ld.global.u32 	%r215, [%rd7+32];
	xor.b32  	%r334, %r334, %r215;
	ld.global.u32 	%r216, [%rd7+36];
	xor.b32  	%r333, %r333, %r216;
$L__BB0_12:
	and.b32  	%r218, %r201, 4;
	setp.eq.s32 	%p7, %r218, 0;
	@%p7 bra 	$L__BB0_14;
	ld.global.u32 	%r219, [%rd7+40];
	xor.b32  	%r337, %r337, %r219;
	ld.global.u32 	%r220, [%rd7+44];
	xor.b32  	%r336, %r336, %r220;
	ld.global.u32 	%r221, [%rd7+48];
	xor.b32  	%r335, %r335, %r221;
	ld.global.u32 	%r222, [%rd7+52];
	xor.b32  	%r334, %r334, %r222;
	ld.global.u32 	%r223, [%rd7+56];
	xor.b32  	%r333, %r333, %r223;
$L__BB0_14:
	and.b32  	%r225, %r201, 8;
	setp.eq.s32 	%p8, %r225, 0;
	@%p8 bra 	$L__BB0_16;
	ld.global.u32 	%r226, [%rd7+60];
	xor.b32  	%r337, %r337, %r226;
	ld.global.u32 	%r227, [%rd7+64];
	xor.b32  	%r336, %r336, %r227;
	ld.global.u32 	%r228, [%rd7+68];
	xor.b32  	%r335, %r335, %r228;
	ld.global.u32 	%r229, [%rd7+72];
	xor.b32  	%r334, %r334, %r229;
	ld.global.u32 	%r230, [%rd7+76];
	xor.b32  	%r333, %r333, %r230;
$L__BB0_16:
	and.b32  	%r232, %r201, 16;
	setp.eq.s32 	%p9, %r232, 0;
	@%p9 bra 	$L__BB0_18;
	ld.global.u32 	%r233, [%rd7+80];
	xor.b32  	%r337, %r337, %r233;
	ld.global.u32 	%r234, [%rd7+84];
	xor.b32  	%r336, %r336, %r234;
	ld.global.u32 	%r235, [%rd7+88];
	xor.b32  	%r335, %r335, %r235;
	ld.global.u32 	%r236, [%rd7+92];
	xor.b32  	%r334, %r334, %r236;
	ld.global.u32 	%r237, [%rd7+96];
	xor.b32  	%r333, %r333, %r237;
$L__BB0_18:
	and.b32  	%r239, %r201, 32;
	setp.eq.s32 	%p10, %r239, 0;
	@%p10 bra 	$L__BB0_20;
	ld.global.u32 	%r240, [%rd7+100];
	xor.b32  	%r337, %r337, %r240;
	ld.global.u32 	%r241, [%rd7+104];
	xor.b32  	%r336, %r336, %r241;
	ld.global.u32 	%r242, [%rd7+108];
	xor.b32  	%r335, %r335, %r242;
	ld.global.u32 	%r243, [%rd7+112];
	xor.b32  	%r334, %r334, %r243;
	ld.global.u32 	%r244, [%rd7+116];
	xor.b32  	%r333, %r333, %r244;
$L__BB0_20:
	and.b32  	%r246, %r201, 64;
	setp.eq.s32 	%p11, %r246, 0;
	@%p11 bra 	$L__BB0_22;
	ld.global.u32 	%r247, [%rd7+120];
	xor.b32  	%r337, %r337, %r247;
	ld.global.u32 	%r248, [%rd7+124];
	xor.b32  	%r336, %r336, %r248;
	ld.global.u32 	%r249, [%rd7+128];
	xor.b32  	%r335, %r335, %r249;
	ld.global.u32 	%r250, [%rd7+132];
	xor.b32  	%r334, %r334, %r250;
	ld.global.u32 	%r251, [%rd7+136];
	xor.b32  	%r333, %r333, %r251;
$L__BB0_22:
	and.b32  	%r253, %r201, 128;
	setp.eq.s32 	%p12, %r253, 0;
	@%p12 bra 	$L__BB0_24;
	ld.global.u32 	%r254, [%rd7+140];
	xor.b32  	%r337, %r337, %r254;
	ld.global.u32 	%r255, [%rd7+144];
	xor.b32  	%r336, %r336, %r255;
	ld.global.u32 	%r256, [%rd7+148];
	xor.b32  	%r335, %r335, %r256;
	ld.global.u32 	%r257, [%rd7+152];
	xor.b32  	%r334, %r334, %r257;
	ld.global.u32 	%r258, [%rd7+156];
	xor.b32  	%r333, %r333, %r258;
$L__BB0_24:
	and.b32  	%r260, %r201, 256;
	setp.eq.s32 	%p13, %r260, 0;
	@%p13 bra 	$L__BB0_26;
	ld.global.u32 	%r261, [%rd7+160];
	xor.b32  	%r337, %r337, %r261;
	ld.global.u32 	%r262, [%rd7+164];
	xor.b32  	%r336, %r336, %r262;
	ld.global.u32 	%r263, [%rd7+168];
	xor.b32  	%r335, %r335, %r263;
	ld.global.u32 	%r264, [%rd7+172];
	xor.b32  	%r334, %r334, %r264;
	ld.global.u32 	%r265, [%rd7+176];
	xor.b32  	%r333, %r333, %r265;
$L__BB0_26:
	and.b32  	%r267, %r201, 512;
	setp.eq.s32 	%p14, %r267, 0;
	@%p14 bra 	$L__BB0_28;
	ld.global.u32 	%r268, [%rd7+180];
	xor.b32  	%r337, %r337, %r268;
	ld.global.u32 	%r269, [%rd7+184];
	xor.b32  	%r336, %r336, %r269;
	ld.global.u32 	%r270, [%rd7+188];
	xor.b32  	%r335, %r335, %r270;
	ld.global.u32 	%r271, [%rd7+192];
	xor.b32  	%r334, %r334, %r271;
	ld.global.u32 	%r272, [%rd7+196];
	xor.b32  	%r333, %r333, %r272;
$L__BB0_28:
	and.b32  	%r274, %r201, 1024;
	setp.eq.s32 	%p15, %r274, 0;
	@%p15 bra 	$L__BB0_30;
	ld.global.u32 	%r275, [%rd7+200];
	xor.b32  	%r337, %r337, %r275;
	ld.global.u32 	%r276, [%rd7+204];
	xor.b32  	%r336, %r336, %r276;
	ld.global.u32 	%r277, [%rd7+208];
	xor.b32  	%r335, %r335, %r277;
	ld.global.u32 	%r278, [%rd7+212];
	xor.b32  	%r334, %r334, %r278;
	ld.global.u32 	%r279, [%rd7+216];
	xor.b32  	%r333, %r333, %r279;
$L__BB0_30:
	and.b32  	%r281, %r201, 2048;
	setp.eq.s32 	%p16, %r281, 0;
	@%p16 bra 	$L__BB0_32;
	ld.global.u32 	%r282, [%rd7+220];
	xor.b32  	%r337, %r337, %r282;
	ld.global.u32 	%r283, [%rd7+224];
	xor.b32  	%r336, %r336, %r283;
	ld.global.u32 	%r284, [%rd7+228];
	xor.b32  	%r335, %r335, %r284;
	ld.global.u32 	%r285, [%rd7+232];
	xor.b32  	%r334, %r334, %r285;
	ld.global.u32 	%r286, [%rd7+236];
	xor.b32  	%r333, %r333, %r286;
$L__BB0_32:
	and.b32  	%r288, %r201, 4096;
	setp.eq.s32 	%p17, %r288, 0;
	@%p17 bra 	$L__BB0_34;
	ld.global.u32 	%r289, [%rd7+240];
	xor.b32  	%r337, %r337, %r289;
	ld.global.u32 	%r290, [%rd7+244];
	xor.b32  	%r336, %r336, %r290;
	ld.global.u32 	%r291, [%rd7+248];
	xor.b32  	%r335, %r335, %r291;
	ld.global.u32 	%r292, [%rd7+252];
	xor.b32  	%r334, %r334, %r292;
	ld.global.u32 	%r293, [%rd7+256];
	xor.b32  	%r333, %r333, %r293;
$L__BB0_34:
	and.b32  	%r295, %r201, 8192;
	setp.eq.s32 	%p18, %r295, 0;
	@%p18 bra 	$L__BB0_36;
	ld.global.u32 	%r296, [%rd7+260];
	xor.b32  	%r337, %r337, %r296;
	ld.global.u32 	%r297, [%rd7+264];
	xor.b32  	%r336, %r336, %r297;
	ld.global.u32 	%r298, [%rd7+268];
	xor.b32  	%r335, %r335, %r298;
	ld.global.u32 	%r299, [%rd7+272];
	xor.b32  	%r334, %r334, %r299;
	ld.global.u32 	%r300, [%rd7+276];
	xor.b32  	%r333, %r333, %r300;
$L__BB0_36:
	and.b32  	%r302, %r201, 16384;
	setp.eq.s32 	%p19, %r302, 0;
	@%p19 bra 	$L__BB0_38;
	ld.global.u32 	%r303, [%rd7+280];
	xor.b32  	%r337, %r337, %r303;
	ld.global.u32 	%r304, [%rd7+284];
	xor.b32  	%r336, %r336, %r304;
	ld.global.u32 	%r305, [%rd7+288];
	xor.b32  	%r335, %r335, %r305;
	ld.global.u32 	%r306, [%rd7+292];
	xor.b32  	%r334, %r334, %r306;
	ld.global.u32 	%r307, [%rd7+296];
	xor.b32  	%r333, %r333, %r307;
$L__BB0_38:
	and.b32  	%r309, %r201, 32768;
	setp.eq.s32 	%p20, %r309, 0;
	@%p20 bra 	$L__BB0_40;
	ld.global.u32 	%r310, [%rd7+300];
	xor.b32  	%r337, %r337, %r310;
	ld.global.u32 	%r311, [%rd7+304];
	xor.b32  	%r336, %r336, %r311;
	ld.global.u32 	%r312, [%rd7+308];
	xor.b32  	%r335, %r335, %r312;
	ld.global.u32 	%r313, [%rd7+312];
	xor.b32  	%r334, %r334, %r313;
	ld.global.u32 	%r314, [%rd7+316];
	xor.b32  	%r333, %r333, %r314;
$L__BB0_40:
	add.s32 	%r332, %r332, 16;
	setp.ne.s32 	%p21, %r332, 32;
	@%p21 bra 	$L__BB0_8;
	mad.lo.s32 	%r315, %r326, -31, %r15;
	add.s32 	%r326, %r315, 1;
	setp.ne.s32 	%p22, %r326, 5;
	@%p22 bra 	$L__BB0_7;
	st.global.u32 	[%rd3+4], %r337;
	st.global.u32 	[%rd3+8], %r336;
	st.global.u32 	[%rd3+12], %r335;
	st.global.u32 	[%rd3+16], %r334;
	st.global.u32 	[%rd3+20], %r333;
	add.s32 	%r320, %r320, 1;
	setp.lt.u32 	%p23, %r320, %r6;
	@%p23 bra 	$L__BB0_6;
$L__BB0_43:
	shr.u64 	%rd8, %rd17, 2;
	add.s32 	%r319, %r319, 1;
	setp.gt.u64 	%p24, %rd17, 3;
	mov.u64 	%rd17, %rd8;
	@%p24 bra 	$L__BB0_4;
$L__BB0_44:
	cvt.u32.u64 	%r316, %rd2;
	mov.b32 	%r317, 0;
	st.global.v2.u32 	[%rd3+24], {%r317, %r317};
	st.global.u32 	[%rd3+32], %r317;
	mov.b64 	%rd16, 0;
	st.global.u64 	[%rd3+40], %rd16;
	add.s32 	%r318, %r316, %r3;
	setp.lt.s32 	%p25, %r318, %r187;
	@%p25 bra 	$L__BB0_2;
$L__BB0_45:
	ret;

}
	// .globl	_Z15generate_kernelP17curandStateXORWOWiiddPdS1_Pi
.visible .entry _Z15generate_kernelP17curandStateXORWOWiiddPdS1_Pi(
	.param .u64 .ptr .align 1 _Z15generate_kernelP17curandStateXORWOWiiddPdS1_Pi_param_0,
	.param .u32 _Z15generate_kernelP17curandStateXORWOWiiddPdS1_Pi_param_1,
	.param .u32 _Z15generate_kernelP17curandStateXORWOWiiddPdS1_Pi_param_2,
	.param .f64 _Z15generate_kernelP17curandStateXORWOWiiddPdS1_Pi_param_3,
	.param .f64 _Z15generate_kernelP17curandStateXORWOWiiddPdS1_Pi_param_4,
	.param .u64 .ptr .align 1 _Z15generate_kernelP17curandStateXORWOWiiddPdS1_Pi_param_5,
	.param .u64 .ptr .align 1 _Z15generate_kernelP17curandStateXORWOWiiddPdS1_Pi_param_6,
	.param .u64 .ptr .align 1 _Z15generate_kernelP17curandStateXORWOWiiddPdS1_Pi_param_7
)
{
	.reg .pred 	%p<100>;
	.reg .b16 	%rs<29>;
	.reg .b32 	%r<215>;
	.reg .b32 	%f<3>;
	.reg .b64 	%rd<101>;
	.reg .b64 	%fd<98>;

	ld.param.u64 	%rd27, [_Z15generate_kernelP17curandStateXORWOWiiddPdS1_Pi_param_0];
	ld.param.u32 	%r59, [_Z15generate_kernelP17curandStateXORWOWiiddPdS1_Pi_param_1];
	ld.param.u32 	%r60, [_Z15generate_kernelP17curandStateXORWOWiiddPdS1_Pi_param_2];
	ld.param.f64 	%fd30, [_Z15generate_kernelP17curandStateXORWOWiiddPdS1_Pi_param_3];
	ld.param.f64 	%fd31, [_Z15generate_kernelP17curandStateXORWOWiiddPdS1_Pi_param_4];
	ld.param.u64 	%rd28, [_Z15generate_kernelP17curandStateXORWOWiiddPdS1_Pi_param_5];
	ld.param.u64 	%rd29, [_Z15generate_kernelP17curandStateXORWOWiiddPdS1_Pi_param_6];
	ld.param.u64 	%rd30, [_Z15generate_kernelP17curandStateXORWOWiiddPdS1_Pi_param_7];
	cvta.to.global.u64 	%rd1, %rd30;
	mov.u32 	%r61, %tid.x;
	mov.u32 	%r1, %ntid.x;
	mov.u32 	%r62, %ctaid.x;
	mad.lo.s32 	%r197, %r1, %r62, %r61;
	setp.ge.s32 	%p7, %r197, %r59;
	@%p7 bra 	$L__BB1_108;
	cvta.to.global.u64 	%rd31, %rd27;
	cvt.s64.s32 	%rd2, %r60;
	mul.wide.s32 	%rd32, %r197, 48;
	add.s64 	%rd3, %rd31, %rd32;
	add.s32 	%r3, %r60, -1;
	cvt.rn.f64.s32 	%fd32, %r3;
	add.f64 	%fd1, %fd32, 0d3FEFFFFFFAA19C47;
	mul.wide.s32 	%rd4, %r60, 8;
	{
	.reg .b32 %temp; 
	mov.b64 	{%temp, %r4}, %fd30;
	}
	shr.u32 	%r63, %r4, 20;
	and.b32  	%r64, %r63, 2047;
	add.s32 	%r65, %r64, -1012;
	mov.b64 	%rd33, %fd30;
	shl.b64 	%rd5, %rd33, %r65;
	setp.eq.s64 	%p1, %rd5, -9223372036854775808;
	cvt.rzi.f64.f64 	%fd2, %fd30;
	abs.f64 	%fd3, %fd30;
	setp.neu.f64 	%p9, %fd3, 0d3FE0000000000000;
	and.pred  	%p2, %p9, %p1;
	setp.lt.s32 	%p10, %r4, 0;
	selp.b32 	%r5, 0, 2146435072, %p10;
	and.b32  	%r6, %r4, 2147483647;
	or.b32  	%r7, %r5, -2147483648;
	{
	.reg .b32 %temp; 
	mov.b64 	{%temp, %r8}, %fd31;
	}
	shr.u32 	%r66, %r8, 20;
	and.b32  	%r67, %r66, 2047;
	add.s32 	%r68, %r67, -1012;
	mov.b64 	%rd34, %fd31;
	shl.b64 	%rd35, %rd34, %r68;
	setp.eq.s64 	%p11, %rd35, -9223372036854775808;
	cvt.rzi.f64.f64 	%fd4, %fd31;
	abs.f64 	%fd5, %fd31;
	setp.neu.f64 	%p12, %fd5, 0d3FE0000000000000;
	and.pred  	%p3, %p12, %p11;
	setp.lt.s32 	%p13, %r8, 0;
	selp.b32 	%r9, 0, 2146435072, %p13;
	and.b32  	%r10, %r8, 2147483647;
	or.b32  	%r11, %r9, -2147483648;
	mul.lo.s32 	%r12, %r60, %r197;
	mov.u32 	%r69, %nctaid.x;
	mul.lo.s32 	%r13, %r1, %r69;
	and.b32  	%r14, %r60, 15;
	add.s32 	%r15, %r14, -1;
	and.b32  	%r16, %r60, 7;
	add.s32 	%r17, %r16, -1;
	and.b32  	%r18, %r60, 3;
	and.b32  	%r19, %r60, 2147483632;
	and.b32  	%r20, %r60, 2147483640;
	and.b32  	%r21, %r60, 1;
	cvta.to.global.u64 	%rd7, %rd29;
	cvta.to.global.u64 	%rd8, %rd28;
$L__BB1_2:
	shl.b64 	%rd36, %rd2, 2;
	{ // callseq 0, 0
	.param .b64 param0;
	st.param.b64 	[param0], %rd36;
	.param .b64 retval0;
	call.uni (retval0), 
	malloc, 
	(
	param0
	);
	ld.param.b64 	%rd37, [retval0];
	} // callseq 0
	{ // callseq 1, 0
	.param .b64 param0;
	st.param.b64 	[param0], %rd2;
	.param .b64 retval0;
	call.uni (retval0), 
	malloc, 
	(
	param0
	);
	ld.param.b64 	%rd38, [retval0];
	} // callseq 1
	setp.eq.s32 	%p14, %r60, 0;
	@%p14 bra 	$L__BB1_5;
	mov.b64 	%rd99, 0;
$L__BB1_4:
	add.s64 	%rd40, %rd38, %rd99;
	mov.b16 	%rs1, 0;
	st.u8 	[%rd40], %rs1;
	add.s64 	%rd99, %rd99, 1;
	setp.lt.u64 	%p15, %rd99, %rd2;
	@%p15 bra 	$L__BB1_4;
$L__BB1_5:
	setp.lt.s32 	%p16, %r60, 1;
	@%p16 bra 	$L__BB1_19;
	setp.lt.u32 	%p17, %r60, 16;
	mov.b32 	%r200, 0;
	@%p17 bra 	$L__BB1_9;
	mov.b32 	%r198, 0;
$L__BB1_8:
	.pragma "nounroll";
	cvt.u64.u32 	%rd41, %r198;
	add.s64 	%rd42, %rd38, %rd41;
	mov.b16 	%rs2, 0;
	st.u8 	[%rd42], %rs2;
	st.u8 	[%rd42+1], %rs2;
	st.u8 	[%rd42+2], %rs2;
	st.u8 	[%rd42+3], %rs2;
	st.u8 	[%rd42+4], %rs2;
	st.u8 	[%rd42+5], %rs2;
	st.u8 	[%rd42+6], %rs2;
	st.u8 	[%rd42+7], %rs2;
	st.u8 	[%rd42+8], %rs2;
	st.u8 	[%rd42+9], %rs2;
	st.u8 	[%rd42+10], %rs2;
	st.u8 	[%rd42+11], %rs2;
	st.u8 	[%rd42+12], %rs2;
	st.u8 	[%rd42+13], %rs2;
	st.u8 	[%rd42+14], %rs2;
	st.u8 	[%rd42+15], %rs2;
	add.s32 	%r198, %r198, 16;
	setp.ne.s32 	%p18, %r198, %r19;
	mov.u32 	%r200, %r19;
	@%p18 bra 	$L__BB1_8;
$L__BB1_9:
	setp.eq.s32 	%p19, %r14, 0;
	@%p19 bra 	$L__BB1_19;
	setp.lt.u32 	%p20, %r15, 7;
	@%p20 bra 	$L__BB1_12;
	cvt.u64.u32 	%rd43, %r200;
	add.s64 	%rd44, %rd38, %rd43;
	mov.b16 	%rs3, 0;
	st.u8 	[%rd44], %rs3;
	st.u8 	[%rd44+1], %rs3;
	st.u8 	[%rd44+2], %rs3;
	st.u8 	[%rd44+3], %rs3;
	st.u8 	[%rd44+4], %rs3;
	st.u8 	[%rd44+5], %rs3;
	st.u8 	[%rd44+6], %rs3;
	st.u8 	[%rd44+7], %rs3;
	add.s32 	%r200, %r200, 8;
$L__BB1_12:
	setp.eq.s32 	%p21, %r16, 0;
	@%p21 bra 	$L__BB1_19;
	setp.lt.u32 	%p22, %r17, 3;
	@%p22 bra 	$L__BB1_15;
	cvt.u64.u32 	%rd45, %r200;
	add.s64 	%rd46, %rd38, %rd45;
	mov.b16 	%rs4, 0;
	st.u8 	[%rd46], %rs4;
	st.u8 	[%rd46+1], %rs4;
	st.u8 	[%rd46+2], %rs4;
	st.u8 	[%rd46+3], %rs4;
	add.s32 	%r200, %r200, 4;
$L__BB1_15:
	setp.eq.s32 	%p23, %r18, 0;
	@%p23 bra 	$L__BB1_19;
	setp.eq.s32 	%p24, %r18, 1;
	cvt.u64.u32 	%rd47, %r200;
	add.s64 	%rd13, %rd38, %rd47;
	mov.b16 	%rs5, 0;
	st.u8 	[%rd13], %rs5;
	@%p24 bra 	$L__BB1_19;
	setp.eq.s32 	%p25, %r18, 2;
	mov.b16 	%rs6, 0;
	st.u8 	[%rd13+1], %rs6;
	@%p25 bra 	$L__BB1_19;
	mov.b16 	%rs7, 0;
	st.u8 	[%rd13+2], %rs7;
$L__BB1_19:
	setp.lt.s32 	%p26, %r60, 3;
	ld.global.v2.u32 	{%r72, %r73}, [%rd3];
	shr.u32 	%r74, %r73, 2;
	xor.b32  	%r75, %r74, %r73;
	ld.global.v2.u32 	{%r76, %r77}, [%rd3+8];
	ld.global.v2.u32 	{%r78, %r79}, [%rd3+16];
	shl.b32 	%r80, %r79, 4;
	shl.b32 	%r81, %r75, 1;
	xor.b32  	%r82, %r81, %r80;
	xor.b32  	%r83, %r82, %r75;
	xor.b32  	%r84, %r83, %r79;
	add.s32 	%r85, %r72, %r84;
	add.s32 	%r86, %r85, 362437;
	shr.u32 	%r87, %r76, 2;
	xor.b32  	%r88, %r87, %r76;
	st.global.v2.u32 	[%rd3+8], {%r78, %r79};
	shl.b32 	%r89, %r84, 4;
	shl.b32 	%r90, %r88, 1;
	xor.b32  	%r91, %r90, %r89;
	xor.b32  	%r92, %r91, %r88;
	xor.b32  	%r93, %r92, %r84;
	st.global.v2.u32 	[%rd3+16], {%r84, %r93};
	add.s32 	%r94, %r72, 724874;
	st.global.v2.u32 	[%rd3], {%r94, %r77};
	add.s32 	%r95, %r93, %r94;
	cvt.u64.u32 	%rd48, %r86;
	mul.wide.u32 	%rd49, %r95, 2097152;
	xor.b64  	%rd50, %rd49, %rd48;
	cvt.rn.f64.u64 	%fd33, %rd50;
	fma.rn.f64 	%fd34, %fd33, 0d3CA0000000000000, 0d3C90000000000000;
	mul.f64 	%fd35, %fd1, %fd34;
	cvt.rn.f32.f64 	%f1, %fd35;
	cvt.rzi.f32.f32 	%f2, %f1;
	cvt.rzi.s32.f32 	%r96, %f2;
	st.u32 	[%rd37], %r96;
	cvt.s64.s32 	%rd51, %r96;
	add.s64 	%rd52, %rd38, %rd51;
	mov.b16 	%rs8, 1;
	st.u8 	[%rd52], %rs8;
	@%p26 bra 	$L__BB1_91;
	mov.b32 	%r202, 1;
$L__BB1_21:
	mul.wide.u32 	%rd54, %r202, 4;
	add.s64 	%rd14, %rd37, %rd54;
	ld.u32 	%r31, [%rd14+-4];
	{ // callseq 2, 0
	.param .b64 param0;
	st.param.b64 	[param0], %rd4;
	.param .b64 retval0;
	call.uni (retval0), 
	malloc, 
	(
	param0
	);
	ld.param.b64 	%rd55, [retval0];
	} // callseq 2
	mov.b64 	%rd100, 0;
$L__BB1_22:
	add.s64 	%rd56, %rd55, %rd100;
	mov.b16 	%rs9, 0;
	st.u8 	[%rd56], %rs9;
	add.s64 	%rd100, %rd100, 1;
	setp.lt.u64 	%p27, %rd100, %rd4;
	@%p27 bra 	$L__BB1_22;
	mul.lo.s32 	%r32, %r31, %r60;
	mov.f64 	%fd96, 0d0000000000000000;
	mov.b32 	%r203, 0;
$L__BB1_24:
	cvt.u64.u32 	%rd57, %r203;
	add.s64 	%rd58, %rd38, %rd57;
	ld.u8 	%rs10, [%rd58];
	setp.ne.s16 	%p28, %rs10, 0;
	@%p28 bra 	$L__BB1_46;
	add.s32 	%r34, %r203, %r32;
	mul.wide.s32 	%rd59, %r34, 8;
	add.s64 	%rd60, %rd7, %rd59;
	ld.global.f64 	%fd37, [%rd60];
	add.f64 	%fd7, %fd37, 0d16339874DDD8C623;
	{
	.reg .b32 %temp; 
	mov.b64 	{%temp, %r35}, %fd7;
	}
	abs.f64 	%fd8, %fd7;
	setp.neu.f64 	%p29, %fd7, 0d0000000000000000;
	@%p29 bra 	$L__BB1_27;
	setp.lt.s32 	%p33, %r4, 0;
	selp.b32 	%r99, %r35, 0, %p2;
	or.b32  	%r100, %r99, 2146435072;
	selp.b32 	%r101, %r100, %r99, %p33;
	mov.b32 	%r102, 0;
	mov.b64 	%fd93, {%r102, %r101};
	mov.pred 	%p4, %p2;
	bra.uni 	$L__BB1_28;
$L__BB1_27:
	{ // callseq 3, 0
	.param .b64 param0;
	st.param.f64 	[param0], %fd8;
	.param .b64 param1;
	st.param.f64 	[param1], %fd30;
	.param .b64 retval0;
	call.uni (retval0), 
	__internal_accurate_pow, 
	(
	param0, 
	param1
	);
	ld.param.f64 	%fd38, [retval0];
	} // callseq 3
	setp.lt.s32 	%p30, %r35, 0;
	setp.neu.f64 	%p31, %fd30, %fd2;
	neg.f64 	%fd40, %fd38;
	setp.eq.s64 	%p32, %rd5, -9223372036854775808;
	selp.f64 	%fd41, %fd40, %fd38, %p32;
	selp.f64 	%fd42, %fd41, %fd38, %p30;
	selp.f64 	%fd43, 0dFFF8000000000000, %fd42, %p30;
	selp.f64 	%fd93, %fd43, %fd42, %p31;
	mov.pred 	%p4, %p1;
$L__BB1_28:
	add.f64 	%fd44, %fd30, %fd7;
	{
	.reg .b32 %temp; 
	mov.b64 	{%temp, %r103}, %fd44;
	}
	and.b32  	%r104, %r103, 2146435072;
	setp.ne.s32 	%p34, %r104, 2146435072;
	@%p34 bra 	$L__BB1_35;
	setp.num.f64 	%p35, %fd7, %fd30;
	@%p35 bra 	$L__BB1_31;
	add.rn.f64 	%fd93, %fd7, %fd30;
	bra.uni 	$L__BB1_35;
$L__BB1_31:
	setp.neu.f64 	%p36, %fd3, 0d7FF0000000000000;
	@%p36 bra 	$L__BB1_33;
	setp.lt.s32 	%p40, %r4, 0;
	setp.gt.f64 	%p41, %fd8, 0d3FF0000000000000;
	selp.b32 	%r110, 2146435072, 0, %p41;
	xor.b32  	%r111, %r110, 2146435072;
	selp.b32 	%r112, %r111, %r110, %p40;
	setp.eq.f64 	%p42, %fd7, 0dBFF0000000000000;
	selp.b32 	%r113, 1072693248, %r112, %p42;
	mov.b32 	%r114, 0;
	mov.b64 	%fd93, {%r114, %r113};
	bra.uni 	$L__BB1_35;
$L__BB1_33:
	setp.neu.f64 	%p37, %fd8, 0d7FF0000000000000;
	@%p37 bra 	$L__BB1_35;
	setp.lt.s32 	%p38, %r35, 0;
	setp.ne.s32 	%p39, %r6, 1071644672;
	selp.b32 	%r106, %r7, %r5, %p39;
	selp.b32 	%r107, %r106, %r5, %p4;
	selp.b32 	%r108, %r107, %r5, %p38;
	mov.b32 	%r109, 0;
	mov.b64 	%fd93, {%r109, %r108};
$L__BB1_35:
	mul.wide.s32 	%rd61, %r34, 8;
	add.s64 	%rd62, %rd8, %rd61;
	ld.global.f64 	%fd45, [%rd62];
	rcp.rn.f64 	%fd16, %fd45;
	{
	.reg .b32 %temp; 
	mov.b64 	{%temp, %r36}, %fd16;
	}
	abs.f64 	%fd17, %fd16;
	setp.neu.f64 	%p43, %fd16, 0d0000000000000000;
	@%p43 bra 	$L__BB1_37;
	setp.lt.s32 	%p46, %r8, 0;
	selp.b32 	%r115, %r36, 0, %p3;
	or.b32  	%r116, %r115, 2146435072;
	selp.b32 	%r117, %r116, %r115, %p46;
	mov.b32 	%r118, 0;
	mov.b64 	%fd95, {%r118, %r117};
	mov.pred 	%p6, %p3;
	bra.uni 	$L__BB1_38;
$L__BB1_37:
	setp.eq.s64 	%p6, %rd35, -9223372036854775808;
	{ // callseq 4, 0
	.param .b64 param0;
	st.param.f64 	[param0], %fd17;
	.param .b64 param1;
	st.param.f64 	[param1], %fd31;
	.param .b64 retval0;
	call.uni (retval0), 
	__internal_accurate_pow, 
	(
	param0, 
	param1
	);
	ld.param.f64 	%fd46, [retval0];
	} // callseq 4
	setp.lt.s32 	%p44, %r36, 0;
	setp.neu.f64 	%p45, %fd31, %fd4;
	neg.f64 	%fd48, %fd46;
	selp.f64 	%fd49, %fd48, %fd46, %p6;
	selp.f64 	%fd50, %fd49, %fd46, %p44;
	selp.f64 	%fd51, 0dFFF8000000000000, %fd50, %p44;
	selp.f64 	%fd95, %fd51, %fd50, %p45;
$L__BB1_38:
	add.f64 	%fd52, %fd31, %fd16;
	{
	.reg .b32 %temp; 
	mov.b64 	{%temp, %r119}, %fd52;
	}
	and.b32  	%r120, %r119, 2146435072;
	setp.ne.s32 	%p47, %r120, 2146435072;
	@%p47 bra 	$L__BB1_45;
	setp.num.f64 	%p48, %fd16, %fd31;
	@%p48 bra 	$L__BB1_41;
	add.rn.f64 	%fd95, %fd16, %fd31;
	bra.uni 	$L__BB1_45;
$L__BB1_41:
	setp.neu.f64 	%p49, %fd5, 0d7FF0000000000000;
	@%p49 bra 	$L__BB1_43;
	setp.lt.s32 	%p53, %r8, 0;
	setp.gt.f64 	%p54, %fd17, 0d3FF0000000000000;
	selp.b32 	%r126, 2146435072, 0, %p54;
	xor.b32  	%r127, %r126, 2146435072;
	selp.b32 	%r128, %r127, %r126, %p53;
	setp.eq.f64 	%p55, %fd16, 0dBFF0000000000000;
	selp.b32 	%r129, 1072693248, %r128, %p55;
	mov.b32 	%r130, 0;
	mov.b64 	%fd95, {%r130, %r129};
	bra.uni 	$L__BB1_45;
$L__BB1_43:
	setp.neu.f64 	%p50, %fd17, 0d7FF0000000000000;
	@%p50 bra 	$L__BB1_45;
	setp.lt.s32 	%p51, %r36, 0;
	setp.ne.s32 	%p52, %r10, 1071644672;
	selp.b32 	%r122, %r11, %r9, %p52;
	selp.b32 	%r123, %r122, %r9, %p6;
	selp.b32 	%r124, %r123, %r9, %p51;
	mov.b32 	%r125, 0;
	mov.b64 	%fd95, {%r125, %r124};
$L__BB1_45:
	setp.eq.f64 	%p56, %fd31, 0d0000000000000000;
	setp.eq.f64 	%p57, %fd16, 0d3FF0000000000000;
	selp.f64 	%fd53, 0d3FF0000000000000, %fd95, %p57;
	selp.f64 	%fd54, 0d3FF0000000000000, %fd53, %p56;
	setp.eq.f64 	%p58, %fd7, 0d3FF0000000000000;
	setp.eq.f64 	%p59, %fd30, 0d0000000000000000;
	selp.f64 	%fd55, 0d3FF0000000000000, %fd93, %p58;
	selp.f64 	%fd56, 0d3FF0000000000000, %fd55, %p59;
	mul.f64 	%fd57, %fd56, %fd54;
	mul.wide.u32 	%rd63, %r203, 8;
	add.s64 	%rd64, %rd55, %rd63;
	st.f64 	[%rd64], %fd57;
	add.f64 	%fd96, %fd96, %fd57;
$L__BB1_46:
	add.s32 	%r203, %r203, 1;
	setp.ne.s32 	%p60, %r203, %r60;
	@%p60 bra 	$L__BB1_24;
	setp.lt.u32 	%p61, %r60, 8;
	mov.b32 	%r206, 0;
	@%p61 bra 	$L__BB1_66;
	mov.b32 	%r204, 0;
$L__BB1_49:
	.pragma "nounroll";
	cvt.u64.u32 	%rd65, %r204;
	add.s64 	%rd18, %rd38, %rd65;
	ld.u8 	%rs11, [%rd18];
	setp.ne.s16 	%p62, %rs11, 0;
	mul.wide.u32 	%rd66, %r204, 8;
	add.s64 	%rd19, %rd55, %rd66;
	@%p62 bra 	$L__BB1_51;
	ld.f64 	%fd58, [%rd19];
	div.rn.f64 	%fd59, %fd58, %fd96;
	st.f64 	[%rd19], %fd59;
$L__BB1_51:
	ld.u8 	%rs12, [%rd18+1];
	setp.ne.s16 	%p63, %rs12, 0;
	@%p63 bra 	$L__BB1_53;
	ld.f64 	%fd60, [%rd19+8];
	div.rn.f64 	%fd61, %fd60, %fd96;
	st.f64 	[%rd19+8], %fd61;
$L__BB1_53:
	ld.u8 	%rs13, [%rd18+2];
	setp.ne.s16 	%p64, %rs13, 0;
	@%p64 bra 	$L__BB1_55;
	ld.f64 	%fd62, [%rd19+16];
	div.rn.f64 	%fd63, %fd62, %fd96;
	st.f64 	[%rd19+16], %fd63;
$L__BB1_55:
	ld.u8 	%rs14, [%rd18+3];
	setp.ne.s16 	%p65, %rs14, 0;
	@%p65 bra 	$L__BB1_57;
	ld.f64 	%fd64, [%rd19+24];
	div.rn.f64 	%fd65, %fd64, %fd96;
	st.f64 	[%rd19+24], %fd65;
$L__BB1_57:
	ld.u8 	%rs15, [%rd18+4];
	setp.ne.s16 	%p66, %rs15, 0;
	@%p66 bra 	$L__BB1_59;
	ld.f64 	%fd66, [%rd19+32];
	div.rn.f64 	%fd67, %fd66, %fd96;
	st.f64 	[%rd19+32], %fd67;
$L__BB1_59:
	ld.u8 	%rs16, [%rd18+5];
	setp.ne.s16 	%p67, %rs16, 0;
	@%p67 bra 	$L__BB1_61;
	ld.f64 	%fd68, [%rd19+40];
	div.rn.f64 	%fd69, %fd68, %fd96;
	st.f64 	[%rd19+40], %fd69;
$L__BB1_61:
	ld.u8 	%rs17, [%rd18+6];
	setp.ne.s16 	%p68, %rs17, 0;
	@%p68 bra 	$L__BB1_63;
	ld.f64 	%fd70, [%rd19+48];
	div.rn.f64 	%fd71, %fd70, %fd96;
	st.f64 	[%rd19+48], %fd71;
$L__BB1_63:
	ld.u8 	%rs18, [%rd18+7];
	setp.ne.s16 	%p69, %rs18, 0;
	@%p69 bra 	$L__BB1_65;
	ld.f64 	%fd72, [%rd19+56];
	div.rn.f64 	%fd73, %fd72, %fd96;
	st.f64 	[%rd19+56], %fd73;
$L__BB1_65:
	add.s32 	%r204, %r204, 8;
	setp.ne.s32 	%p70, %r204, %r20;
	mov.u32 	%r206, %r20;
	@%p70 bra 	$L__BB1_49;
$L__BB1_66:
	setp.eq.s32 	%p71, %r16, 0;
	@%p71 bra 	$L__BB1_87;
	setp.lt.u32 	%p72, %r17, 3;
	@%p72 bra 	$L__BB1_77;
	cvt.u64.u32 	%rd67, %r206;
	add.s64 	%rd20, %rd38, %rd67;
	ld.u8 	%rs19, [%rd20];
	setp.ne.s16 	%p73, %rs19, 0;
	mul.wide.u32 	%rd68, %r206, 8;
	add.s64 	%rd21, %rd55, %rd68;
	@%p73 bra 	$L__BB1_70;
	ld.f64 	%fd74, [%rd21];
	div.rn.f64 	%fd75, %fd74, %fd96;
	st.f64 	[%rd21], %fd75;
$L__BB1_70:
	ld.u8 	%rs20, [%rd20+1];
	setp.ne.s16 	%p74, %rs20, 0;
	@%p74 bra 	$L__BB1_72;
	ld.f64 	%fd76, [%rd21+8];
	div.rn.f64 	%fd77, %fd76, %fd96;
	st.f64 	[%rd21+8], %fd77;
$L__BB1_72:
	ld.u8 	%rs21, [%rd20+2];
	setp.ne.s16 	%p75, %rs21, 0;
	@%p75 bra 	$L__BB1_74;
	ld.f64 	%fd78, [%rd21+16];
	div.rn.f64 	%fd79, %fd78, %fd96;
	st.f64 	[%rd21+16], %fd79;
$L__BB1_74:
	ld.u8 	%rs22, [%rd20+3];
	setp.ne.s16 	%p76, %rs22, 0;
	@%p76 bra 	$L__BB1_76;
	ld.f64 	%fd80, [%rd21+24];
	div.rn.f64 	%fd81, %fd80, %fd96;
	st.f64 	[%rd21+24], %fd81;
$L__BB1_76:
	add.s32 	%r206, %r206, 4;
$L__BB1_77:
	setp.eq.s32 	%p77, %r18, 0;
	@%p77 bra 	$L__BB1_87;
	setp.eq.s32 	%p78, %r18, 1;
	@%p78 bra 	$L__BB1_84;
	cvt.u64.u32 	%rd69, %r206;
	add.s64 	%rd22, %rd38, %rd69;
	ld.u8 	%rs23, [%rd22];
	setp.ne.s16 	%p79, %rs23, 0;
	mul.wide.u32 	%rd70, %r206, 8;
	add.s64 	%rd23, %rd55, %rd70;
	@%p79 bra 	$L__BB1_81;
	ld.f64 	%fd82, [%rd23];
	div.rn.f64 	%fd83, %fd82, %fd96;
	st.f64 	[%rd23], %fd83;
$L__BB1_81:
	ld.u8 	%rs24, [%rd22+1];
	setp.ne.s16 	%p80, %rs24, 0;
	@%p80 bra 	$L__BB1_83;
	ld.f64 	%fd84, [%rd23+8];
	div.rn.f64 	%fd85, %fd84, %fd96;
	st.f64 	[%rd23+8], %fd85;
$L__BB1_83:
	add.s32 	%r206, %r206, 2;
$L__BB1_84:
	setp.eq.s32 	%p81, %r21, 0;
	@%p81 bra 	$L__BB1_87;
	cvt.u64.u32 	%rd71, %r206;
	add.s64 	%rd72, %rd38, %rd71;
	ld.u8 	%rs25, [%rd72];
	setp.ne.s16 	%p82, %rs25, 0;
	@%p82 bra 	$L__BB1_87;
	mul.wide.u32 	%rd73, %r206, 8;
	add.s64 	%rd74, %rd55, %rd73;
	ld.f64 	%fd86, [%rd74];
	div.rn.f64 	%fd87, %fd86, %fd96;
	st.f64 	[%rd74], %fd87;
$L__BB1_87:
	ld.global.v2.u32 	{%r134, %r135}, [%rd3];
	shr.u32 	%r136, %r135, 2;
	xor.b32  	%r137, %r136, %r135;
	ld.global.v2.u32 	{%r138, %r139}, [%rd3+8];
	ld.global.v2.u32 	{%r140, %r141}, [%rd3+16];
	shl.b32 	%r142, %r141, 4;
	shl.b32 	%r143, %r137, 1;
	xor.b32  	%r144, %r143, %r142;
	xor.b32  	%r145, %r144, %r137;
	xor.b32  	%r146, %r145, %r141;
	add.s32 	%r147, %r134, %r146;
	add.s32 	%r148, %r147, 362437;
	shr.u32 	%r149, %r138, 2;
	xor.b32  	%r150, %r149, %r138;
	st.global.v2.u32 	[%rd3+8], {%r140, %r141};
	shl.b32 	%r151, %r146, 4;
	shl.b32 	%r152, %r150, 1;
	xor.b32  	%r153, %r152, %r151;
	xor.b32  	%r154, %r153, %r150;
	xor.b32  	%r155, %r154, %r146;
	st.global.v2.u32 	[%rd3+16], {%r146, %r155};
	add.s32 	%r156, %r134, 724874;
	st.global.v2.u32 	[%rd3], {%r156, %r139};
	add.s32 	%r157, %r155, %r156;
	cvt.u64.u32 	%rd75, %r148;
	mul.wide.u32 	%rd76, %r157, 2097152;
	xor.b64  	%rd77, %rd76, %rd75;
	cvt.rn.f64.u64 	%fd89, %rd77;
	fma.rn.f64 	%fd27, %fd89, 0d3CA0000000000000, 0d3C90000000000000;
	mov.f64 	%fd97, 0d0000000000000000;
	mov.b32 	%r208, 0;
$L__BB1_88:
	mul.wide.u32 	%rd78, %r208, 8;
	add.s64 	%rd79, %rd55, %rd78;
	ld.f64 	%fd90, [%rd79];
	add.f64 	%fd97, %fd97, %fd90;
	setp.le.f64 	%p83, %fd27, %fd97;
	mov.u32 	%r209, %r208;
	@%p83 bra 	$L__BB1_90;
	add.s32 	%r208, %r208, 1;
	setp.ne.s32 	%p84, %r208, %r60;
	mov.b32 	%r209, -1;
	@%p84 bra 	$L__BB1_88;
$L__BB1_90:
	{ // callseq 5, 0
	.param .b64 param0;
	st.param.b64 	[param0], %rd55;
	call.uni 
	free, 
	(
	param0
	);
	} // callseq 5
	st.u32 	[%rd14], %r209;
	cvt.s64.s32 	%rd80, %r209;
	add.s64 	%rd81, %rd38, %rd80;
	mov.b16 	%rs26, 1;
	st.u8 	[%rd81], %rs26;
	add.s32 	%r202, %r202, 1;
	setp.eq.s32 	%p85, %r202, %r3;
	@%p85 bra 	$L__BB1_91;
	bra.uni 	$L__BB1_21;
$L__BB1_91:
	mov.b32 	%r210, 0;
$L__BB1_92:
	mov.u32 	%r49, %r210;
	cvt.u64.u32 	%rd82, %r49;
	add.s64 	%rd24, %rd38, %rd82;
	ld.u8 	%rs27, [%rd24];
	setp.ne.s16 	%p86, %rs27, 0;
	add.s32 	%r210, %r49, 1;
	@%p86 bra 	$L__BB1_92;
	mul.wide.s32 	%rd83, %r3, 4;
	add.s64 	%rd84, %rd37, %rd83;
	st.u32 	[%rd84], %r49;
	mov.b16 	%rs28, 1;
	st.u8 	[%rd24], %rs28;
	@%p16 bra 	$L__BB1_107;
	setp.lt.u32 	%p88, %r60, 16;
	mov.b32 	%r213, 0;
	@%p88 bra 	$L__BB1_97;
	mov.b32 	%r211, 0;
$L__BB1_96:
	.pragma "nounroll";
	mul.wide.u32 	%rd85, %r211, 4;
	add.s64 	%rd86, %rd37, %rd85;
	ld.u32 	%r162, [%rd86];
	add.s32 	%r163, %r211, %r12;
	mul.wide.s32 	%rd87, %r163, 4;
	add.s64 	%rd88, %rd1, %rd87;
	st.global.u32 	[%rd88], %r162;
	ld.u32 	%r164, [%rd86+4];
	st.global.u32 	[%rd88+4], %r164;
	ld.u32 	%r165, [%rd86+8];
	st.global.u32 	[%rd88+8], %r165;
	ld.u32 	%r166, [%rd86+12];
	st.global.u32 	[%rd88+12], %r166;
	ld.u32 	%r167, [%rd86+16];
	st.global.u32 	[%rd88+16], %r167;
	ld.u32 	%r168, [%rd86+20];
	st.global.u32 	[%rd88+20], %r168;
	ld.u32 	%r169, [%rd86+24];
	st.global.u32 	[%rd88+24], %r169;
	ld.u32 	%r170, [%rd86+28];
	st.global.u32 	[%rd88+28], %r170;
	ld.u32 	%r171, [%rd86+32];
	st.global.u32 	[%rd88+32], %r171;
	ld.u32 	%r172, [%rd86+36];
	st.global.u32 	[%rd88+36], %r172;
	ld.u32 	%r173, [%rd86+40];
	st.global.u32 	[%rd88+40], %r173;
	ld.u32 	%r174, [%rd86+44];
	st.global.u32 	[%rd88+44], %r174;
	ld.u32 	%r175, [%rd86+48];
	st.global.u32 	[%rd88+48], %r175;
	ld.u32 	%r176, [%rd86+52];
	st.global.u32 	[%rd88+52], %r176;
	ld.u32 	%r177, [%rd86+56];
	st.global.u32 	[%rd88+56], %r177;
	ld.u32 	%r178, [%rd86+60];
	st.global.u32 	[%rd88+60], %r178;
	add.s32 	%r211, %r211, 16;
	setp.ne.s32 	%p89, %r211, %r19;
	mov.u32 	%r213, %r19;
	@%p89 bra 	$L__BB1_96;
$L__BB1_97:
	setp.eq.s32 	%p90, %r14, 0;
	@%p90 bra 	$L__BB1_107;
	setp.lt.u32 	%p91, %r15, 7;
	@%p91 bra 	$L__BB1_100;
	mul.wide.u32 	%rd89, %r213, 4;
	add.s64 	%rd90, %rd37, %rd89;
	ld.u32 	%r179, [%rd90];
	add.s32 	%r180, %r213, %r12;
	mul.wide.s32 	%rd91, %r180, 4;
	add.s64 	%rd92, %rd1, %rd91;
	st.global.u32 	[%rd92], %r179;
	ld.u32 	%r181, [%rd90+4];
	st.global.u32 	[%rd92+4], %r181;
	ld.u32 	%r182, [%rd90+8];
	st.global.u32 	[%rd92+8], %r182;
	ld.u32 	%r183, [%rd90+12];
	st.global.u32 	[%rd92+12], %r183;
	ld.u32 	%r184, [%rd90+16];
	st.global.u32 	[%rd92+16], %r184;
	ld.u32 	%r185, [%rd90+20];
	st.global.u32 	[%rd92+20], %r185;
	ld.u32 	%r186, [%rd90+24];
	st.global.u32 	[%rd92+24], %r186;
	ld.u32 	%r187, [%rd90+28];
	st.global.u32 	[%rd92+28], %r187;
	add.s32 	%r213, %r213, 8;
$L__BB1_100:
	setp.eq.s32 	%p92, %r16, 0;
	@%p92 bra 	$L__BB1_107;
	setp.lt.u32 	%p93, %r17, 3;
	@%p93 bra 	$L__BB1_103;
	mul.wide.u32 	%rd93, %r213, 4;
	add.s64 	%rd94, %rd37, %rd93;
	ld.u32 	%r188, [%rd94];
	add.s32 	%r189, %r213, %r12;
	mul.wide.s32 	%rd95, %r189, 4;
	add.s64 	%rd96, %rd1, %rd95;
	st.global.u32 	[%rd96], %r188;
	ld.u32 	%r190, [%rd94+4];
	st.global.u32 	[%rd96+4], %r190;
	ld.u32 	%r191, [%rd94+8];
	st.global.u32 	[%rd96+8], %r191;
	ld.u32 	%r192, [%rd94+12];
	st.global.u32 	[%rd96+12], %r192;
	add.s32 	%r213, %r213, 4;
$L__BB1_103:
	setp.eq.s32 	%p94, %r18, 0;
	@%p94 bra 	$L__BB1_107;
	setp.eq.s32 	%p95, %r18, 1;
	mul.wide.u32 	%rd97, %r213, 4;
	add.s64 	%rd25, %rd37, %rd97;
	ld.u32 	%r193, [%rd25];
	add.s32 	%r194, %r213, %r12;
	mul.wide.s32 	%rd98, %r194, 4;
	add.s64 	%rd26, %rd1, %rd98;
	st.global.u32 	[%rd26], %r193;
	@%p95 bra 	$L__BB1_107;
	setp.eq.s32 	%p96, %r18, 2;
	ld.u32 	%r195, [%rd25+4];
	st.global.u32 	[%rd26+4], %r195;
	@%p96 bra 	$L__BB1_107;
	ld.u32 	%r196, [%rd25+8];
	st.global.u32 	[%rd26+8], %r196;
$L__BB1_107:
	{ // callseq 6, 0
	.param .b64 param0;
	st.param.b64 	[param0], %rd37;
	call.uni 
	free, 
	(
	param0
	);
	} // callseq 6
	{ // callseq 7, 0
	.param .b64 param0;
	st.param.b64 	[param0], %rd38;
	call.uni 
	free, 
	(
	param0
	);
	} // callseq 7
	add.s32 	%r197, %r197, %r13;
	setp.lt.s32 	%p97, %r197, %r59;
	@%p97 bra 	$L__BB1_2;
$L__BB1_108:
	ret;

}
.func  (.param .b64 func_retval0) __internal_accurate_pow(
	.param .b64 __internal_accurate_pow_param_0,
	.param .b64 __internal_accurate_pow_param_1
)
{
	.reg .pred 	%p<8>;
	.reg .b32 	%r<49>;
	.reg .b32 	%f<3>;
	.reg .b64 	%fd<109>;

	ld.param.f64 	%fd10, [__internal_accurate_pow_param_0];
	ld.param.f64 	%fd11, [__internal_accurate_pow_param_1];
	{
	.reg .b32 %temp; 
	mov.b64 	{%temp, %r46}, %fd10;
	}
	{
	.reg .b32 %temp; 
	mov.b64 	{%r45, %temp}, %fd10;
	}
	shr.u32 	%r47, %r46, 20;
	setp.gt.u32 	%p1, %r46, 1048575;
	@%p1 bra 	$L__BB2_2;
	mul.f64 	%fd12, %fd10, 0d4350000000000000;
	{
	.reg .b32 %temp; 
	mov.b64 	{%temp, %r46}, %fd12;
	}
	{
	.reg .b32 %temp; 
	mov.b64 	{%r45, %temp}, %fd12;
	}
	shr.u32 	%r16, %r46, 20;
	add.s32 	%r47, %r16, -54;
$L__BB2_2:
	add.s32 	%r48, %r47, -1023;
	and.b32  	%r17, %r46, -2146435073;
	or.b32  	%r18, %r17, 1072693248;
	mov.b64 	%fd107, {%r45, %r18};
	setp.lt.u32 	%p2, %r18, 1073127583;
	@%p2 bra 	$L__BB2_4;
	{
	.reg .b32 %temp; 
	mov.b64 	{%r19, %temp}, %fd107;
	}
	{
	.reg .b32 %temp; 
	mov.b64 	{%temp, %r20}, %fd107;
	}
	add.s32 	%r21, %r20, -1048576;
	mov.b64 	%fd107, {%r19, %r21};
	add.s32 	%r48, %r47, -1022;
$L__BB2_4:
	add.f64 	%fd13, %fd107, 0dBFF0000000000000;
	add.f64 	%fd14, %fd107, 0d3FF0000000000000;
	rcp.approx.ftz.f64 	%fd15, %fd14;
	neg.f64 	%fd16, %fd14;
	fma.rn.f64 	%fd17, %fd16, %fd15, 0d3FF0000000000000;
	fma.rn.f64 	%fd18, %fd17, %fd17, %fd17;
	fma.rn.f64 	%fd19, %fd18, %fd15, %fd15;
	mul.f64 	%fd20, %fd13, %fd19;
	fma.rn.f64 	%fd21, %fd13, %fd19, %fd20;
	mul.f64 	%fd22, %fd21, %fd21;
	fma.rn.f64 	%fd23, %fd22, 0d3EB0F5FF7D2CAFE2, 0d3ED0F5D241AD3B5A;
	fma.rn.f64 	%fd24, %fd23, %fd22, 0d3EF3B20A75488A3F;
	fma.rn.f64 	%fd25, %fd24, %fd22, 0d3F1745CDE4FAECD5;
	fma.rn.f64 	%fd26, %fd25, %fd22, 0d3F3C71C7258A578B;
	fma.rn.f64 	%fd27, %fd26, %fd22, 0d3F6249249242B910;
	fma.rn.f64 	%fd28, %fd27, %fd22, 0d3F89999999999DFB;
	sub.f64 	%fd29, %fd13, %fd21;
	add.f64 	%fd30, %fd29, %fd29;
	neg.f64 	%fd31, %fd21;
	fma.rn.f64 	%fd32, %fd31, %fd13, %fd30;
	mul.f64 	%fd33, %fd19, %fd32;
	fma.rn.f64 	%fd34, %fd22, %fd28, 0d3FB5555555555555;
	mov.f64 	%fd35, 0d3FB5555555555555;
	sub.f64 	%fd36, %fd35, %fd34;
	fma.rn.f64 	%fd37, %fd22, %fd28, %fd36;
	add.f64 	%fd38, %fd37, 0dBC46A4CB00B9E7B0;
	add.f64 	%fd39, %fd34, %fd38;
	sub.f64 	%fd40, %fd34, %fd39;
	add.f64 	%fd41, %fd38, %fd40;
	mul.rn.f64 	%fd42, %fd21, %fd21;
	neg.f64 	%fd43, %fd42;
	fma.rn.f64 	%fd44, %fd21, %fd21, %fd43;
	{
	.reg .b32 %temp; 
	mov.b64 	{%r22, %temp}, %fd33;
	}
	{
	.reg .b32 %temp; 
	mov.b64 	{%temp, %r23}, %fd33;
	}
	add.s32 	%r24, %r23, 1048576;
	mov.b64 	%fd45, {%r22, %r24};
	fma.rn.f64 	%fd46, %fd21, %fd45, %fd44;
	mul.rn.f64 	%fd47, %fd42, %fd21;
	neg.f64 	%fd48, %fd47;
	fma.rn.f64 	%fd49, %fd42, %fd21, %fd48;
	fma.rn.f64 	%fd50, %fd42, %fd33, %fd49;
	fma.rn.f64 	%fd51, %fd46, %fd21, %fd50;
	mul.rn.f64 	%fd52, %fd39, %fd47;
	neg.f64 	%fd53, %fd52;
	fma.rn.f64 	%fd54, %fd39, %fd47, %fd53;
	fma.rn.f64 	%fd55, %fd39, %fd51, %fd54;
	fma.rn.f64 	%fd56, %fd41, %fd47, %fd55;
	add.f64 	%fd57, %fd52, %fd56;
	sub.f64 	%fd58, %fd52, %fd57;
	add.f64 	%fd59, %fd56, %fd58;
	add.f64 	%fd60, %fd21, %fd57;
	sub.f64 	%fd61, %fd21, %fd60;
	add.f64 	%fd62, %fd57, %fd61;
	add.f64 	%fd63, %fd59, %fd62;
	add.f64 	%fd64, %fd33, %fd63;
	add.f64 	%fd65, %fd60, %fd64;
	sub.f64 	%fd66, %fd60, %fd65;
	add.f64 	%fd67, %fd64, %fd66;
	xor.b32  	%r25, %r48, -2147483648;
	mov.b32 	%r26, 1127219200;
	mov.b64 	%fd68, {%r25, %r26};
	mov.b32 	%r27, -2147483648;
	mov.b64 	%fd69, {%r27, %r26};
	sub.f64 	%fd70, %fd68, %fd69;
	fma.rn.f64 	%fd71, %fd70, 0d3FE62E42FEFA39EF, %fd65;
	fma.rn.f64 	%fd72, %fd70, 0dBFE62E42FEFA39EF, %fd71;
	sub.f64 	%fd73, %fd72, %fd65;
	sub.f64 	%fd74, %fd67, %fd73;
	fma.rn.f64 	%fd75, %fd70, 0d3C7ABC9E3B39803F, %fd74;
	add.f64 	%fd76, %fd71, %fd75;
	sub.f64 	%fd77, %fd71, %fd76;
	add.f64 	%fd78, %fd75, %fd77;
	{
	.reg .b32 %temp; 
	mov.b64 	{%temp, %r28}, %fd11;
	}
	{
	.reg .b32 %temp; 
	mov.b64 	{%r29, %temp}, %fd11;
	}
	shl.b32 	%r30, %r28, 1;
	setp.gt.u32 	%p3, %r30, -33554433;
	and.b32  	%r31, %r28, -15728641;
	selp.b32 	%r32, %r31, %r28, %p3;
	mov.b64 	%fd79, {%r29, %r32};
	mul.rn.f64 	%fd80, %fd76, %fd79;
	neg.f64 	%fd81, %fd80;
	fma.rn.f64 	%fd82, %fd76, %fd79, %fd81;
	fma.rn.f64 	%fd83, %fd78, %fd79, %fd82;
	add.f64 	%fd4, %fd80, %fd83;
	sub.f64 	%fd84, %fd80, %fd4;
	add.f64 	%fd5, %fd83, %fd84;
	fma.rn.f64 	%fd85, %fd4, 0d3FF71547652B82FE, 0d4338000000000000;
	{
	.reg .b32 %temp; 
	mov.b64 	{%r13, %temp}, %fd85;
	}
	mov.f64 	%fd86, 0dC338000000000000;
	add.rn.f64 	%fd87, %fd85, %fd86;
	fma.rn.f64 	%fd88, %fd87, 0dBFE62E42FEFA39EF, %fd4;
	fma.rn.f64 	%fd89, %fd87, 0dBC7ABC9E3B39803F, %fd88;
	fma.rn.f64 	%fd90, %fd89, 0d3E5ADE1569CE2BDF, 0d3E928AF3FCA213EA;
	fma.rn.f64 	%fd91, %fd90, %fd89, 0d3EC71DEE62401315;
	fma.rn.f64 	%fd92, %fd91, %fd89, 0d3EFA01997C89EB71;
	fma.rn.f64 	%fd93, %fd92, %fd89, 0d3F2A01A014761F65;
	fma.rn.f64 	%fd94, %fd93, %fd89, 0d3F56C16C1852B7AF;
	fma.rn.f64 	%fd95, %fd94, %fd89, 0d3F81111111122322;
	fma.rn.f64 	%fd96, %fd95, %fd89, 0d3FA55555555502A1;
	fma.rn.f64 	%fd97, %fd96, %fd89, 0d3FC5555555555511;
	fma.rn.f64 	%fd98, %fd97, %fd89, 0d3FE000000000000B;
	fma.rn.f64 	%fd99, %fd98, %fd89, 0d3FF0000000000000;
	fma.rn.f64 	%fd100, %fd99, %fd89, 0d3FF0000000000000;
	{
	.reg .b32 %temp; 
	mov.b64 	{%r14, %temp}, %fd100;
	}
	{
	.reg .b32 %temp; 
	mov.b64 	{%temp, %r15}, %fd100;
	}
	shl.b32 	%r33, %r13, 20;
	add.s32 	%r34, %r33, %r15;
	mov.b64 	%fd108, {%r14, %r34};
	{
	.reg .b32 %temp; 
	mov.b64 	{%temp, %r35}, %fd4;
	}
	mov.b32 	%f2, %r35;
	abs.f32 	%f1, %f2;
	setp.lt.f32 	%p4, %f1, 0f4086232B;
	@%p4 bra 	$L__BB2_7;
	setp.lt.f64 	%p5, %fd4, 0d0000000000000000;
	add.f64 	%fd101, %fd4, 0d7FF0000000000000;
	selp.f64 	%fd108, 0d0000000000000000, %fd101, %p5;
	setp.geu.f32 	%p6, %f1, 0f40874800;
	@%p6 bra 	$L__BB2_7;
	shr.u32 	%r36, %r13, 31;
	add.s32 	%r37, %r13, %r36;
	shr.s32 	%r38, %r37, 1;
	shl.b32 	%r39, %r38, 20;
	add.s32 	%r40, %r15, %r39;
	mov.b64 	%fd102, {%r14, %r40};
	sub.s32 	%r41, %r13, %r38;
	shl.b32 	%r42, %r41, 20;
	add.s32 	%r43, %r42, 1072693248;
	mov.b32 	%r44, 0;
	mov.b64 	%fd103, {%r44, %r43};
	mul.f64 	%fd108, %fd103, %fd102;
$L__BB2_7:
	abs.f64 	%fd104, %fd108;
	setp.eq.f64 	%p7, %fd104, 0d7FF0000000000000;
	fma.rn.f64 	%fd105, %fd108, %fd5, %fd108;
	selp.f64 	%fd106, %fd108, %fd105, %p7;
	st.param.f64 	[func_retval0], %fd106;
	ret;

}


// ===== COMPILED SASS (sm_100) =====

	.target	sm_100

	.elftype	@"ET_EXEC"


//--------------------- .note.nv.tkinfo           --------------------------
	.section	.note.nv.tkinfo,"",@"SHT_NOTE"
	.sectionflags	@"SHF_NOTE_NV_TKINFO"
	.tkinfo
        /*0018*/ 	.word	0x00000002
        /*0030*/ 	.string	""
        /*0030*/ 	.string	"ptxas"
        /*0030*/ 	.string	"Cuda compilation tools, release 13.0, V13.0.88"
        /*0030*/ 	.string	"Build cuda_13.0.r13.0/compiler.36424714_0"
        /*0030*/ 	.string	"-arch sm_100 -m 64 "



//--------------------- .note.nv.cuinfo           --------------------------
	.section	.note.nv.cuinfo,"",@"SHT_NOTE"
	.sectionflags	@"SHF_NOTE_NV_CUINFO"
        /*0018*/ 	.short	0x0002
        /*001a*/ 	.short	0x0064
        /*001c*/ 	.short	0x0082
	.zero		2


//--------------------- .nv.info                  --------------------------
	.section	.nv.info,"",@"SHT_CUDA_INFO"
	.align	4


	//----- nvinfo : EIATTR_REGCOUNT
	.align		4
        /*0000*/ 	.byte	0x04, 0x2f
        /*0002*/ 	.short	(.L_10 - .L_9)
	.align		4
.L_9:
        /*0004*/ 	.word	index@(_Z12setup_kernelP17curandStateXORWOWi)
        /*0008*/ 	.word	0x00000020


	//----- nvinfo : EIATTR_FRAME_SIZE
	.align		4
.L_10:
        /*000c*/ 	.byte	0x04, 0x11
        /*000e*/ 	.short	(.L_12 - .L_11)
	.align		4
.L_11:
        /*0010*/ 	.word	index@(_Z12setup_kernelP17curandStateXORWOWi)
        /*0014*/ 	.word	0x00000000


	//----- nvinfo : EIATTR_REGCOUNT
	.align		4
.L_12:
        /*0018*/ 	.byte	0x04, 0x2f
        /*001a*/ 	.short	(.L_14 - .L_13)
	.align		4
.L_13:
        /*001c*/ 	.word	index@(_Z15generate_kernelP17curandStateXORWOWiiddPdS1_Pi)
        /*0020*/ 	.word	0x0000003a


	//----- nvinfo : EIATTR_FRAME_SIZE
	.align		4
.L_14:
        /*0024*/ 	.byte	0x04, 0x11
        /*0026*/ 	.short	(.L_16 - .L_15)
	.align		4
.L_15:
        /*0028*/ 	.word	index@($_Z15generate_kernelP17curandStateXORWOWiiddPdS1_Pi$__internal_accurate_pow)
        /*002c*/ 	.word	0x00000000


	//----- nvinfo : EIATTR_FRAME_SIZE
	.align		4
.L_16:
        /*0030*/ 	.byte	0x04, 0x11
        /*0032*/ 	.short	(.L_18 - .L_17)
	.align		4
.L_17:
        /*0034*/ 	.word	index@($__internal_1_$__cuda_sm20_div_rn_f64_full)
        /*0038*/ 	.word	0x00000000


	//----- nvinfo : EIATTR_FRAME_SIZE
	.align		4
.L_18:
        /*003c*/ 	.byte	0x04, 0x11
        /*003e*/ 	.short	(.L_20 - .L_19)
	.align		4
.L_19:
        /*0040*/ 	.word	index@($__internal_0_$__cuda_sm20_dblrcp_rn_slowpath_v3)
        /*0044*/ 	.word	0x00000000


	//----- nvinfo : EIATTR_FRAME_SIZE
	.align		4
.L_20:
        /*0048*/ 	.byte	0x04, 0x11
        /*004a*/ 	.short	(.L_22 - .L_21)
	.align		4
.L_21:
        /*004c*/ 	.word	index@(_Z15generate_kernelP17curandStateXORWOWiiddPdS1_Pi)
        /*0050*/ 	.word	0x00000000


	//----- nvinfo : EIATTR_MIN_STACK_SIZE
	.align		4
.L_22:
        /*0054*/ 	.byte	0x04, 0x12
        /*0056*/ 	.short	(.L_24 - .L_23)
	.align		4
.L_23:
        /*0058*/ 	.word	index@(_Z15generate_kernelP17curandStateXORWOWiiddPdS1_Pi)
        /*005c*/ 	.word	0x00000000


	//----- nvinfo : EIATTR_MIN_STACK_SIZE
	.align		4
.L_24:
        /*0060*/ 	.byte	0x04, 0x12
        /*0062*/ 	.short	(.L_26 - .L_25)
	.align		4
.L_25:
        /*0064*/ 	.word	index@(_Z12setup_kernelP17curandStateXORWOWi)
        /*0068*/ 	.word	0x00000000
.L_26:


//--------------------- .nv.compat                --------------------------
	.section	.nv.compat,"",@"SHT_CUDA_COMPAT_INFO"
	.align	4
        /*0000*/ 	.byte	0x02, 0x09, 0x00, 0x00, 0x02, 0x02, 0x01, 0x00, 0x02, 0x05, 0x05, 0x00, 0x03, 0x07, 0x01, 0x01
        /*0010*/ 	.byte	0x02, 0x03, 0x00, 0x00, 0x02, 0x06, 0x01, 0x00, 0x04, 0x0b, 0x08, 0x00, 0x01, 0x00, 0x00, 0x00
        /*0020*/ 	.byte	0x00, 0x00, 0x00, 0x00


//--------------------- .nv.info._Z15generate_kernelP17curandStateXORWOWiiddPdS1_Pi --------------------------
	.section	.nv.info._Z15generate_kernelP17curandStateXORWOWiiddPdS1_Pi,"",@"SHT_CUDA_INFO"
	.sectionflags	@""
	.align	4


	//----- nvinfo : EIATTR_CUDA_API_VERSION
	.align		4
        /*0000*/ 	.byte	0x04, 0x37
        /*0002*/ 	.short	(.L_28 - .L_27)
.L_27:
        /*0004*/ 	.word	0x00000082


	//----- nvinfo : EIATTR_KPARAM_INFO
	.align		4
.L_28:
        /*0008*/ 	.byte	0x04, 0x17
        /*000a*/ 	.short	(.L_30 - .L_29)
.L_29:
        /*000c*/ 	.word	0x00000000
        /*0010*/ 	.short	0x0007
        /*0012*/ 	.short	0x0030
        /*0014*/ 	.byte	0x00, 0xf5, 0x21, 0x00


	//----- nvinfo : EIATTR_KPARAM_INFO
	.align		4
.L_30:
        /*0018*/ 	.byte	0x04, 0x17
        /*001a*/ 	.short	(.L_32 - .L_31)
.L_31:
        /*001c*/ 	.word	0x00000000
        /*0020*/ 	.short	0x0006
        /*0022*/ 	.short	0x0028
        /*0024*/ 	.byte	0x00, 0xf5, 0x21, 0x00


	//----- nvinfo : EIATTR_KPARAM_INFO
	.align		4
.L_32:
        /*0028*/ 	.byte	0x04, 0x17
        /*002a*/ 	.short	(.L_34 - .L_33)
.L_33:
        /*002c*/ 	.word	0x00000000
        /*0030*/ 	.short	0x0005
        /*0032*/ 	.short	0x0020
        /*0034*/ 	.byte	0x00, 0xf5, 0x21, 0x00


	//----- nvinfo : EIATTR_KPARAM_INFO
	.align		4
.L_34:
        /*0038*/ 	.byte	0x04, 0x17
        /*003a*/ 	.short	(.L_36 - .L_35)
.L_35:
        /*003c*/ 	.word	0x00000000
        /*0040*/ 	.short	0x0004
        /*0042*/ 	.short	0x0018
        /*0044*/ 	.byte	0x00, 0xf0, 0x21, 0x00


	//----- nvinfo : EIATTR_KPARAM_INFO
	.align		4
.L_36:
        /*0048*/ 	.byte	0x04, 0x17
        /*004a*/ 	.short	(.L_38 - .L_37)
.L_37:
        /*004c*/ 	.word	0x00000000
        /*0050*/ 	.short	0x0003
        /*0052*/ 	.short	0x0010
        /*0054*/ 	.byte	0x00, 0xf0, 0x21, 0x00


	//----- nvinfo : EIATTR_KPARAM_INFO
	.align		4
.L_38:
        /*0058*/ 	.byte	0x04, 0x17
        /*005a*/ 	.short	(.L_40 - .L_39)
.L_39:
        /*005c*/ 	.word	0x00000000
        /*0060*/ 	.short	0x0002
        /*0062*/ 	.short	0x000c
        /*0064*/ 	.byte	0x00, 0xf0, 0x11, 0x00


	//----- nvinfo : EIATTR_KPARAM_INFO
	.align		4
.L_40:
        /*0068*/ 	.byte	0x04, 0x17
        /*006a*/ 	.short	(.L_42 - .L_41)
.L_41:
        /*006c*/ 	.word	0x00000000
        /*0070*/ 	.short	0x0001
        /*0072*/ 	.short	0x0008
        /*0074*/ 	.byte	0x00, 0xf0, 0x11, 0x00


	//----- nvinfo : EIATTR_KPARAM_INFO
	.align		4
.L_42:
        /*0078*/ 	.byte	0x04, 0x17
        /*007a*/ 	.short	(.L_44 - .L_43)
.L_43:
        /*007c*/ 	.word	0x00000000
        /*0080*/ 	.short	0x0000
        /*0082*/ 	.short	0x0000
        /*0084*/ 	.byte	0x00, 0xf5, 0x21, 0x00


	//----- nvinfo : EIATTR_SPARSE_MMA_MASK
	.align		4
.L_44:
        /*0088*/ 	.byte	0x03, 0x50
        /*008a*/ 	.short	0x0000


	//----- nvinfo : EIATTR_MAXREG_COUNT
	.align		4
        /*008c*/ 	.byte	0x03, 0x1b
        /*008e*/ 	.short	0x00ff


	//----- nvinfo : EIATTR_EXTERNS
	.align		4
        /*0090*/ 	.byte	0x04, 0x0f
        /*0092*/ 	.short	(.L_46 - .L_45)


	//   ....[0]....
	.align		4
.L_45:
        /*0094*/ 	.word	index@(malloc)


	//   ....[1]....
	.align		4
        /*0098*/ 	.word	index@(free)


	//----- nvinfo : EIATTR_MERCURY_ISA_VERSION
	.align		4
.L_46:
        /*009c*/ 	.byte	0x03, 0x5f
        /*009e*/ 	.short	0x0101


	//----- nvinfo : EIATTR_VRC_CTA_INIT_COUNT
	.align		4
        /*00a0*/ 	.byte	0x02, 0x4a
	.zero		1
	.zero		1


	//----- nvinfo : EIATTR_SYSCALL_OFFSETS
	.align		4
        /*00a4*/ 	.byte	0x04, 0x46
        /*00a6*/ 	.short	(.L_48 - .L_47)


	//   ....[0]....
.L_47:
        /*00a8*/ 	.word	0x00000490


	//   ....[1]....
        /*00ac*/ 	.word	0x00000510


	//   ....[2]....
        /*00b0*/ 	.word	0x00001080


	//   ....[3]....
        /*00b4*/ 	.word	0x00003ea0


	//   ....[4]....
        /*00b8*/ 	.word	0x00004710


	//   ....[5]....
        /*00bc*/ 	.word	0x00004760


	//----- nvinfo : EIATTR_EXIT_INSTR_OFFSETS
	.align		4
.L_48:
        /*00c0*/ 	.byte	0x04, 0x1c
        /*00c2*/ 	.short	(.L_50 - .L_49)


	//   ....[0]....
.L_49:
        /*00c4*/ 	.word	0x00000070


	//   ....[1]....
        /*00c8*/ 	.word	0x000047c0


	//----- nvinfo : EIATTR_CRS_STACK_SIZE
	.align		4
.L_50:
        /*00cc*/ 	.byte	0x04, 0x1e
        /*00ce*/ 	.short	(.L_52 - .L_51)
.L_51:
        /*00d0*/ 	.word	0x00000000


	//----- nvinfo : EIATTR_CBANK_PARAM_SIZE
	.align		4
.L_52:
        /*00d4*/ 	.byte	0x03, 0x19
        /*00d6*/ 	.short	0x0038


	//----- nvinfo : EIATTR_PARAM_CBANK
	.align		4
        /*00d8*/ 	.byte	0x04, 0x0a
        /*00da*/ 	.short	(.L_54 - .L_53)
	.align		4
.L_53:
        /*00dc*/ 	.word	index@(.nv.constant0._Z15generate_kernelP17curandStateXORWOWiiddPdS1_Pi)
        /*00e0*/ 	.short	0x0380
        /*00e2*/ 	.short	0x0038


	//----- nvinfo : EIATTR_SW_WAR
	.align		4
.L_54:
        /*00e4*/ 	.byte	0x04, 0x36
        /*00e6*/ 	.short	(.L_56 - .L_55)
.L_55:
        /*00e8*/ 	.word	0x00000008
.L_56:


//--------------------- .nv.info._Z12setup_kernelP17curandStateXORWOWi --------------------------
	.section	.nv.info._Z12setup_kernelP17curandStateXORWOWi,"",@"SHT_CUDA_INFO"
	.sectionflags	@""
	.align	4


	//----- nvinfo : EIATTR_CUDA_API_VERSION
	.align		4
        /*0000*/ 	.byte	0x04, 0x37
        /*0002*/ 	.short	(.L_58 - .L_57)
.L_57:
        /*0004*/ 	.word	0x00000082


	//----- nvinfo : EIATTR_KPARAM_INFO
	.align		4
.L_58:
        /*0008*/ 	.byte	0x04, 0x17
        /*000a*/ 	.short	(.L_60 - .L_59)
.L_59:
        /*000c*/ 	.word	0x00000000
        /*0010*/ 	.short	0x0001
        /*0012*/ 	.short	0x0008
        /*0014*/ 	.byte	0x00, 0xf0, 0x11, 0x00


	//----- nvinfo : EIATTR_KPARAM_INFO
	.align		4
.L_60:
        /*0018*/ 	.byte	0x04, 0x17
        /*001a*/ 	.short	(.L_62 - .L_61)
.L_61:
        /*001c*/ 	.word	0x00000000
        /*0020*/ 	.short	0x0000
        /*0022*/ 	.short	0x0000
        /*0024*/ 	.byte	0x00, 0xf5, 0x21, 0x00


	//----- nvinfo : EIATTR_SPARSE_MMA_MASK
	.align		4
.L_62:
        /*0028*/ 	.byte	0x03, 0x50
        /*002a*/ 	.short	0x0000


	//----- nvinfo : EIATTR_MAXREG_COUNT
	.align		4
        /*002c*/ 	.byte	0x03, 0x1b
        /*002e*/ 	.short	0x00ff


	//----- nvinfo : EIATTR_MERCURY_ISA_VERSION
	.align		4
        /*0030*/ 	.byte	0x03, 0x5f
        /*0032*/ 	.short	0x0101


	//----- nvinfo : EIATTR_VRC_CTA_INIT_COUNT
	.align		4
        /*0034*/ 	.byte	0x02, 0x4a
	.zero		1
	.zero		1


	//----- nvinfo : EIATTR_EXIT_INSTR_OFFSETS
	.align		4
        /*0038*/ 	.byte	0x04, 0x1c
        /*003a*/ 	.short	(.L_64 - .L_63)


	//   ....[0]....
.L_63:
        /*003c*/ 	.word	0x00000070


	//   ....[1]....
        /*0040*/ 	.word	0x00000f70


	//----- nvinfo : EIATTR_CRS_STACK_SIZE
	.align		4
.L_64:
        /*0044*/ 	.byte	0x04, 0x1e
        /*0046*/ 	.short	(.L_66 - .L_65)
.L_65:
        /*0048*/ 	.word	0x00000000


	//----- nvinfo : EIATTR_CBANK_PARAM_SIZE
	.align		4
.L_66:
        /*004c*/ 	.byte	0x03, 0x19
        /*004e*/ 	.short	0x000c


	//----- nvinfo : EIATTR_PARAM_CBANK
	.align		4
        /*0050*/ 	.byte	0x04, 0x0a
        /*0052*/ 	.short	(.L_68 - .L_67)
	.align		4
.L_67:
        /*0054*/ 	.word	index@(.nv.constant0._Z12setup_kernelP17curandStateXORWOWi)
        /*0058*/ 	.short	0x0380
        /*005a*/ 	.short	0x000c


	//----- nvinfo : EIATTR_SW_WAR
	.align		4
.L_68:
        /*005c*/ 	.byte	0x04, 0x36
        /*005e*/ 	.short	(.L_70 - .L_69)
.L_69:
        /*0060*/ 	.word	0x00000008
.L_70:


//--------------------- .nv.callgraph             --------------------------
	.section	.nv.callgraph,"",@"SHT_CUDA_CALLGRAPH"
	.align	4
	.sectionentsize	8
	.align		4
        /*0000*/ 	.word	0x00000000
	.align		4
        /*0004*/ 	.word	0xffffffff
	.align		4
        /*0008*/ 	.word	index@(_Z15generate_kernelP17curandStateXORWOWiiddPdS1_Pi)
	.align		4
        /*000c*/ 	.word	index@(free)
	.align		4
        /*0010*/ 	.word	index@(_Z15generate_kernelP17curandStateXORWOWiiddPdS1_Pi)
	.align		4
        /*0014*/ 	.word	index@(malloc)
	.align		4
        /*0018*/ 	.word	0x00000000
	.align		4
        /*001c*/ 	.word	0xfffffffe
	.align		4
        /*0020*/ 	.word	0x00000000
	.align		4
        /*0024*/ 	.word	0xfffffffd
	.align		4
        /*0028*/ 	.word	0x00000000
	.align		4
        /*002c*/ 	.word	0xfffffffc


//--------------------- .nv.constant4             --------------------------
	.section	.nv.constant4,"a",@progbits
	.align	8
	.align		8
.nv.constant4:
        /*0000*/ 	.dword	malloc
	.align		8
        /*0008*/ 	.dword	free
	.align		8
        /*0010*/ 	.dword	precalc_xorwow_matrix
	.align		8
        /*0018*/ 	.dword	precalc_xorwow_offset_matrix
	.align		8
        /*0020*/ 	.dword	mrg32k3aM1
	.align		8
        /*0028*/ 	.dword	mrg32k3aM2
	.align		8
        /*0030*/ 	.dword	mrg32k3aM1SubSeq
	.align		8
        /*0038*/ 	.dword	mrg32k3aM2SubSeq
	.align		8
        /*0040*/ 	.dword	mrg32k3aM1Seq
	.align		8
        /*0048*/ 	.dword	mrg32k3aM2Seq


//--------------------- .nv.constant3             --------------------------
	.section	.nv.constant3,"a",@progbits
	.align	8
.nv.constant3:
	.type		__cr_lgamma_table,@object
	.size		__cr_lgamma_table,(.L_8 - __cr_lgamma_table)
__cr_lgamma_table:
        /*0000*/ 	.byte	0x00, 0x00, 0x00, 0x00, 0x00, 0x00, 0x00, 0x00, 0x00, 0x00, 0x00, 0x00, 0x00, 0x00, 0x00, 0x00
        /*0010*/ 	.byte	0xef, 0x39, 0xfa, 0xfe, 0x42, 0x2e, 0xe6, 0x3f, 0x02, 0x20, 0x2a, 0xfa, 0x0b, 0xab, 0xfc, 0x3f
        /*0020*/ 	.byte	0xf9, 0x2c, 0x92, 0x7c, 0xa7, 0x6c, 0x09, 0x40, 0xc9, 0x79, 0x44, 0x3c, 0x64, 0x26, 0x13, 0x40
        /*0030*/ 	.byte	0xca, 0x01, 0xcf, 0x3a, 0x27, 0x51, 0x1a, 0x40, 0x30, 0xcc, 0x2d, 0xf3, 0xe1, 0x0c, 0x21, 0x40
        /*0040*/ 	.byte	0x0d, 0xb7, 0xfc, 0x82, 0x8e, 0x35, 0x25, 0x40
.L_8:


//--------------------- .text._Z15generate_kernelP17curandStateXORWOWiiddPdS1_Pi --------------------------
	.section	.text._Z15generate_kernelP17curandStateXORWOWiiddPdS1_Pi,"ax",@progbits
	.align	128
        .global         _Z15generate_kernelP17curandStateXORWOWiiddPdS1_Pi
        .type           _Z15generate_kernelP17curandStateXORWOWiiddPdS1_Pi,@function
        .size           _Z15generate_kernelP17curandStateXORWOWiiddPdS1_Pi,(.L_x_138 - _Z15generate_kernelP17curandStateXORWOWiiddPdS1_Pi)
        .other          _Z15generate_kernelP17curandStateXORWOWiiddPdS1_Pi,@"STO_CUDA_ENTRY STV_DEFAULT"
_Z15generate_kernelP17curandStateXORWOWiiddPdS1_Pi:
.text._Z15generate_kernelP17curandStateXORWOWiiddPdS1_Pi:
[----:B------:R-:W0:Y:S01]  /*0000*/  LDC R1, c[0x0][0x37c] ;  /* 0x0000df00ff017b82 */ /* 0x000e220000000800 */
[----:B------:R-:W1:Y:S01]  /*0010*/  S2R R38, SR_TID.X ;  /* 0x0000000000267919 */ /* 0x000e620000002100 */
[----:B------:R-:W1:Y:S01]  /*0020*/  LDCU UR44, c[0x0][0x360] ;  /* 0x00006c00ff2c77ac */ /* 0x000e620008000800 */
[----:B------:R-:W1:Y:S01]  /*0030*/  S2R R3, SR_CTAID.X ;  /* 0x0000000000037919 */ /* 0x000e620000002500 */
[----:B------:R-:W2:Y:S01]  /*0040*/  LDCU UR4, c[0x0][0x388] ;  /* 0x00007100ff0477ac */ /* 0x000ea20008000800 */
[----:B-1----:R-:W-:-:S05]  /*0050*/  IMAD R38, R3, UR44, R38 ;  /* 0x0000002c03267c24 */ /* 0x002fca000f8e0226 */
[----:B--2---:R-:W-:-:S13]  /*0060*/  ISETP.GE.AND P0, PT, R38, UR4, PT ;  /* 0x0000000426007c0c */ /* 0x004fda000bf06270 */
[----:B0-----:R-:W-:Y:S05]  /*0070*/  @P0 EXIT ;  /* 0x000000000000094d */ /* 0x001fea0003800000 */
[----:B------:R-:W0:Y:S01]  /*0080*/  LDCU.128 UR8, c[0x0][0x390] ;  /* 0x00007200ff0877ac */ /* 0x000e220008000c00 */
[----:B------:R-:W1:Y:S01]  /*0090*/  LDC.64 R30, c[0x0][0x398] ;  /* 0x0000e600ff1e7b82 */ /* 0x000e620000000a00 */
[----:B------:R-:W-:Y:S01]  /*00a0*/  BSSY.RECONVERGENT B6, `(.L_x_0) ;  /* 0x0000471000067945 */ /* 0x000fe20003800200 */
[--C-:B------:R-:W-:Y:S01]  /*00b0*/  IMAD.MOV.U32 R37, RZ, RZ, R38.reuse ;  /* 0x000000ffff257224 */ /* 0x100fe200078e0026 */
[----:B------:R-:W2:Y:S01]  /*00c0*/  LDCU UR45, c[0x0][0x38c] ;  /* 0x00007180ff2d77ac */ /* 0x000ea20008000800 */
[--C-:B------:R-:W-:Y:S02]  /*00d0*/  IMAD.MOV.U32 R36, RZ, RZ, R38.reuse ;  /* 0x000000ffff247224 */ /* 0x100fe400078e0026 */
[--C-:B------:R-:W-:Y:S01]  /*00e0*/  IMAD.MOV.U32 R35, RZ, RZ, R38.reuse ;  /* 0x000000ffff237224 */ /* 0x100fe200078e0026 */
[----:B------:R-:W3:Y:S01]  /*00f0*/  LDCU UR6, c[0x0][0x370] ;  /* 0x00006e00ff0677ac */ /* 0x000ee20008000800 */
[----:B------:R-:W4:Y:S01]  /*0100*/  LDC.64 R2, c[0x0][0x390] ;  /* 0x0000e400ff027b82 */ /* 0x000f220000000a00 */
[----:B------:R-:W-:Y:S01]  /*0110*/  IMAD.MOV.U32 R34, RZ, RZ, R38 ;  /* 0x000000ffff227224 */ /* 0x000fe200078e0026 */
[----:B------:R-:W1:Y:S06]  /*0120*/  LDCU.64 UR36, c[0x0][0x358] ;  /* 0x00006b00ff2477ac */ /* 0x000e6c0008000a00 */
[----:B------:R-:W5:Y:S01]  /*0130*/  LDC.64 R28, c[0x0][0x380] ;  /* 0x0000e000ff1c7b82 */ /* 0x000f620000000a00 */
[----:B0-----:R-:W-:-:S02]  /*0140*/  USHF.R.U32.HI UR5, URZ, 0x14, UR11 ;  /* 0x00000014ff057899 */ /* 0x001fc4000801160b */
[----:B------:R-:W-:Y:S02]  /*0150*/  USHF.R.U32.HI UR4, URZ, 0x14, UR9 ;  /* 0x00000014ff047899 */ /* 0x000fe40008011609 */
[----:B------:R-:W-:Y:S02]  /*0160*/  ULOP3.LUT UR5, UR5, 0x7ff, URZ, 0xc0, !UPT ;  /* 0x000007ff05057892 */ /* 0x000fe4000f8ec0ff */
[----:B------:R-:W-:Y:S02]  /*0170*/  ULOP3.LUT UR4, UR4, 0x7ff, URZ, 0xc0, !UPT ;  /* 0x000007ff04047892 */ /* 0x000fe4000f8ec0ff */
[----:B------:R-:W-:Y:S02]  /*0180*/  UIADD3 UR5, UPT, UPT, UR5, -0x3f4, URZ ;  /* 0xfffffc0c05057890 */ /* 0x000fe4000fffe0ff */
[----:B------:R-:W-:Y:S02]  /*0190*/  UIADD3 UR4, UPT, UPT, UR4, -0x3f4, URZ ;  /* 0xfffffc0c04047890 */ /* 0x000fe4000fffe0ff */
[----:B------:R-:W-:-:S02]  /*01a0*/  USHF.L.U32 UR42, UR10, UR5, URZ ;  /* 0x000000050a2a7299 */ /* 0x000fc400080006ff */
[----:B------:R-:W-:Y:S01]  /*01b0*/  USHF.L.U32 UR41, UR8, UR4, URZ ;  /* 0x0000000408297299 */ /* 0x000fe200080006ff */
[----:B----4-:R0:W4:Y:S01]  /*01c0*/  FRND.F64.TRUNC R32, R2 ;  /* 0x0000000200207313 */ /* 0x010122000030d800 */
[----:B------:R-:W-:Y:S02]  /*01d0*/  USHF.L.U64.HI UR47, UR10, UR5, UR11 ;  /* 0x000000050a2f7299 */ /* 0x000fe4000801020b */
[----:B------:R-:W-:Y:S02]  /*01e0*/  UISETP.NE.U32.AND UP1, UPT, UR42, URZ, UPT ;  /* 0x000000ff2a00728c */ /* 0x000fe4000bf25070 */
[----:B------:R-:W-:Y:S02]  /*01f0*/  USHF.L.U64.HI UR40, UR8, UR4, UR9 ;  /* 0x0000000408287299 */ /* 0x000fe40008010209 */
[----:B------:R-:W-:Y:S01]  /*0200*/  UISETP.NE.U32.AND UP0, UPT, UR41, URZ, UPT ;  /* 0x000000ff2900728c */ /* 0x000fe2000bf05070 */
[----:B-----5:R-:W-:Y:S01]  /*0210*/  IMAD.WIDE R28, R38, 0x30, R28 ;  /* 0x00000030261c7825 */ /* 0x020fe200078e021c */
[----:B------:R-:W-:-:S02]  /*0220*/  UISETP.NE.AND.EX UP1, UPT, UR47, -0x80000000, UPT, UP1 ;  /* 0x800000002f00788c */ /* 0x000fc4000bf25310 */
[----:B------:R-:W-:Y:S02]  /*0230*/  UISETP.NE.AND.EX UP0, UPT, UR40, -0x80000000, UPT, UP0 ;  /* 0x800000002800788c */ /* 0x000fe4000bf05300 */
[----:B------:R-:W-:Y:S02]  /*0240*/  UISETP.GE.AND UP2, UPT, UR9, URZ, UPT ;  /* 0x000000ff0900728c */ /* 0x000fe4000bf46270 */
[----:B------:R-:W-:Y:S01]  /*0250*/  PLOP3.LUT P1, PT, PT, PT, UP1, 0x80, 0x8 ;  /* 0x000000000008781c */ /* 0x000fe20003f2f018 */
[----:B------:R-:W-:Y:S01]  /*0260*/  UISETP.GE.AND UP3, UPT, UR11, URZ, UPT ;  /* 0x000000ff0b00728c */ /* 0x000fe2000bf66270 */
[----:B------:R-:W-:Y:S01]  /*0270*/  PLOP3.LUT P0, PT, PT, PT, UP0, 0x80, 0x8 ;  /* 0x000000000008781c */ /* 0x000fe20003f0f008 */
[----:B--2---:R-:W-:Y:S02]  /*0280*/  ULOP3.LUT UR51, UR45, 0x7, URZ, 0xc0, !UPT ;  /* 0x000000072d337892 */ /* 0x004fe4000f8ec0ff */
[----:B------:R-:W-:Y:S02]  /*0290*/  USEL UR54, URZ, 0x7ff00000, !UP2 ;  /* 0x7ff00000ff367887 */ /* 0x000fe4000d000000 */
[----:B------:R-:W-:-:S02]  /*02a0*/  USEL UR55, URZ, 0x7ff00000, !UP3 ;  /* 0x7ff00000ff377887 */ /* 0x000fc4000d800000 */
[----:B------:R-:W-:Y:S02]  /*02b0*/  USHF.R.S32.HI UR49, URZ, 0x1f, UR45 ;  /* 0x0000001fff317899 */ /* 0x000fe4000801142d */
[----:B------:R-:W-:Y:S02]  /*02c0*/  UIADD3 UR48, UPT, UPT, UR45, -0x1, URZ ;  /* 0xffffffff2d307890 */ /* 0x000fe4000fffe0ff */
[----:B-1----:R-:W-:Y:S01]  /*02d0*/  DSETP.NEU.AND P2, PT, |R30|, 0.5, !P1 ;  /* 0x3fe000001e00742a */ /* 0x002fe20004f4d200 */
[----:B------:R-:W-:Y:S01]  /*02e0*/  UIMAD.WIDE UR38, UR45, 0x8, URZ ;  /* 0x000000082d2678a5 */ /* 0x000fe2000f8e02ff */
[----:B------:R-:W-:Y:S01]  /*02f0*/  DSETP.NEU.AND P3, PT, |R2|, 0.5, !P0 ;  /* 0x3fe000000200742a */ /* 0x000fe2000476d200 */
[----:B------:R-:W1:Y:S01]  /*0300*/  FRND.F64.TRUNC R30, R30 ;  /* 0x0000001e001e7313 */ /* 0x000e62000030d800 */
[----:B------:R-:W-:Y:S02]  /*0310*/  ULOP3.LUT UR50, UR45, 0xf, URZ, 0xc0, !UPT ;  /* 0x0000000f2d327892 */ /* 0x000fe4000f8ec0ff */
[----:B------:R-:W-:Y:S01]  /*0320*/  P2R R23, PR, RZ, 0x4 ;  /* 0x00000004ff177803 */ /* 0x000fe20000000000 */
[----:B------:R-:W-:Y:S01]  /*0330*/  ULOP3.LUT UR52, UR45, 0x3, URZ, 0xc0, !UPT ;  /* 0x000000032d347892 */ /* 0x000fe2000f8ec0ff */
[----:B------:R-:W-:Y:S01]  /*0340*/  P2R R24, PR, RZ, 0x8 ;  /* 0x00000008ff187803 */ /* 0x000fe20000000000 */
[----:B------:R-:W-:-:S02]  /*0350*/  ULOP3.LUT UR53, UR45, 0x7ffffff0, URZ, 0xc0, !UPT ;  /* 0x7ffffff02d357892 */ /* 0x000fc4000f8ec0ff */
[----:B------:R-:W-:Y:S02]  /*0360*/  ULOP3.LUT UR46, UR9, 0x7fffffff, URZ, 0xc0, !UPT ;  /* 0x7fffffff092e7892 */ /* 0x000fe4000f8ec0ff */
[----:B------:R-:W-:Y:S01]  /*0370*/  ULOP3.LUT UR43, UR11, 0x7fffffff, URZ, 0xc0, !UPT ;  /* 0x7fffffff0b2b7892 */ /* 0x000fe2000f8ec0ff */
[----:B------:R-:W-:Y:S02]  /*0380*/  VOTEU.ANY UP0, P2 ;  /* 0x0000000000ff7886 */ /* 0x000fe40001000100 */
[----:B------:R-:W-:Y:S01]  /*0390*/  VOTEU.ANY UP1, P3 ;  /* 0x0000000000ff7886 */ /* 0x000fe20001820100 */
[----:B---3--:R-:W-:Y:S02]  /*03a0*/  UIMAD UR44, UR44, UR6, URZ ;  /* 0x000000062c2c72a4 */ /* 0x008fe4000f8e02ff */
[----:B------:R-:W-:Y:S02]  /*03b0*/  ULOP3.LUT UR45, UR45, 0x7ffffff8, URZ, 0xc0, !UPT ;  /* 0x7ffffff82d2d7892 */ /* 0x000fe4000f8ec0ff */
[----:B------:R-:W-:-:S02]  /*03c0*/  UIADD3 UR56, UPT, UPT, UR51, -0x1, URZ ;  /* 0xffffffff33387890 */ /* 0x000fc4000fffe0ff */
[----:B------:R-:W-:Y:S02]  /*03d0*/  UIADD3 UR57, UPT, UPT, UR54, -0x80000000, URZ ;  /* 0x8000000036397890 */ /* 0x000fe4000fffe0ff */
[----:B------:R-:W-:Y:S02]  /*03e0*/  UIADD3 UR58, UPT, UPT, UR55, -0x80000000, URZ ;  /* 0x80000000373a7890 */ /* 0x000fe4000fffe0ff */
[----:B------:R-:W-:Y:S02]  /*03f0*/  UP2UR UR59, UPR, URZ, 0x1 ;  /* 0x00000001ff3b7883 */ /* 0x000fe40008000000 */
[----:B01--4-:R-:W-:-:S12]  /*0400*/  UP2UR UR60, UPR, URZ, 0x2 ;  /* 0x00000002ff3c7883 */ /* 0x013fd80008000000 */
.L_x_114:
[----:B------:R-:W0:Y:S01]  /*0410*/  LDCU UR4, c[0x0][0x38c] ;  /* 0x00007180ff0477ac */ /* 0x000e220008000800 */
[----:B------:R-:W-:-:S04]  /*0420*/  MOV R2, 0x0 ;  /* 0x0000000000027802 */ /* 0x000fc80000000f00 */
[----:B------:R1:W2:Y:S01]  /*0430*/  LDC.64 R6, c[0x4][R2] ;  /* 0x0100000002067b82 */ /* 0x0002a20000000a00 */
[----:B0-----:R-:W-:Y:S02]  /*0440*/  USHF.L.U32 UR5, UR4, 0x2, URZ ;  /* 0x0000000204057899 */ /* 0x001fe400080006ff */
[----:B------:R-:W-:-:S04]  /*0450*/  USHF.L.U64.HI UR4, UR4, 0x2, UR49 ;  /* 0x0000000204047899 */ /* 0x000fc80008010231 */
[----:B------:R-:W-:Y:S02]  /*0460*/  IMAD.U32 R4, RZ, RZ, UR5 ;  /* 0x00000005ff047e24 */ /* 0x000fe4000f8e00ff */
[----:B-1----:R-:W-:-:S07]  /*0470*/  IMAD.U32 R5, RZ, RZ, UR4 ;  /* 0x00000004ff057e24 */ /* 0x002fce000f8e00ff */
[----:B------:R-:W-:-:S07]  /*0480*/  LEPC R20, `(.L_x_1) ;  /* 0x000000001014794e */ /* 0x000fce0000000000 */
[----:B--2---:R-:W-:Y:S05]  /*0490*/  CALL.ABS.NOINC R6 ;  /* 0x0000000006007343 */ /* 0x004fea0003c00000 */
.L_x_1:
[----:B------:R-:W0:Y:S01]  /*04a0*/  LDC.64 R2, c[0x4][R2] ;  /* 0x0100000002027b82 */ /* 0x000e220000000a00 */
[----:B------:R-:W1:Y:S01]  /*04b0*/  LDCU UR4, c[0x0][0x38c] ;  /* 0x00007180ff0477ac */ /* 0x000e620008000800 */
[----:B------:R-:W-:Y:S02]  /*04c0*/  IMAD.MOV.U32 R16, RZ, RZ, R4 ;  /* 0x000000ffff107224 */ /* 0x000fe400078e0004 */
[----:B------:R-:W-:Y:S02]  /*04d0*/  IMAD.MOV.U32 R17, RZ, RZ, R5 ;  /* 0x000000ffff117224 */ /* 0x000fe400078e0005 */
[----:B------:R-:W-:Y:S02]  /*04e0*/  IMAD.U32 R5, RZ, RZ, UR49 ;  /* 0x00000031ff057e24 */ /* 0x000fe4000f8e00ff */
[----:B-1----:R-:W-:-:S07]  /*04f0*/  IMAD.U32 R4, RZ, RZ, UR4 ;  /* 0x00000004ff047e24 */ /* 0x002fce000f8e00ff */
[----:B------:R-:W-:-:S07]  /*0500*/  LEPC R20, `(.L_x_2) ;  /* 0x000000001014794e */ /* 0x000fce0000000000 */
[----:B0-----:R-:W-:Y:S05]  /*0510*/  CALL.ABS.NOINC R2 ;  /* 0x0000000002007343 */ /* 0x001fea0003c00000 */
.L_x_2:
[----:B------:R-:W0:Y:S01]  /*0520*/  LDC R27, c[0x0][0x38c] ;  /* 0x0000e300ff1b7b82 */ /* 0x000e220000000800 */
[----:B------:R-:W-:Y:S02]  /*0530*/  IMAD.MOV.U32 R22, RZ, RZ, R4 ;  /* 0x000000ffff167224 */ /* 0x000fe400078e0004 */
[----:B------:R-:W-:Y:S01]  /*0540*/  IMAD.MOV.U32 R2, RZ, RZ, R5 ;  /* 0x000000ffff027224 */ /* 0x000fe200078e0005 */
[----:B0-----:R-:W-:-:S13]  /*0550*/  ISETP.NE.AND P0, PT, R27, RZ, PT ;  /* 0x000000ff1b00720c */ /* 0x001fda0003f05270 */
[----:B------:R-:W-:Y:S05]  /*0560*/  @!P0 BRA `(.L_x_3) ;  /* 0x0000000000d08947 */ /* 0x000fea0003800000 */
[----:B------:R-:W-:Y:S01]  /*0570*/  IMAD.U32 R0, RZ, RZ, UR49 ;  /* 0x00000031ff007e24 */ /* 0x000fe2000f8e00ff */
[----:B------:R-:W-:Y:S02]  /*0580*/  ISETP.GT.U32.AND P0, PT, R27, RZ, PT ;  /* 0x000000ff1b00720c */ /* 0x000fe40003f04070 */
[----:B------:R-:W-:Y:S01]  /*0590*/  CS2R R6, SRZ ;  /* 0x0000000000067805 */ /* 0x000fe2000001ff00 */
[----:B------:R-:W-:Y:S01]  /*05a0*/  IMAD.U32 R8, RZ, RZ, UR49 ;  /* 0x00000031ff087e24 */ /* 0x000fe2000f8e00ff */
[----:B------:R-:W-:-:S13]  /*05b0*/  ISETP.GT.U32.AND.EX P0, PT, R0, RZ, PT, P0 ;  /* 0x000000ff0000720c */ /* 0x000fda0003f04100 */
[----:B------:R-:W-:Y:S01]  /*05c0*/  @!P0 IADD3 R4, P1, PT, R6, R22, RZ ;  /* 0x0000001606048210 */ /* 0x000fe20007f3e0ff */
[----:B------:R-:W-:-:S04]  /*05d0*/  @!P0 IMAD.MOV.U32 R6, RZ, RZ, 0x1 ;  /* 0x00000001ff068424 */ /* 0x000fc800078e00ff */
[----:B------:R-:W-:Y:S01]  /*05e0*/  @!P0 IMAD.X R5, R7, 0x1, R2, P1 ;  /* 0x0000000107058824 */ /* 0x000fe200008e0602 */
[----:B------:R-:W-:Y:S01]  /*05f0*/  ISETP.GT.U32.AND P1, PT, R27, R6, PT ;  /* 0x000000061b00720c */ /* 0x000fe20003f24070 */
[----:B------:R-:W-:Y:S01]  /*0600*/  @!P0 IMAD.MOV.U32 R7, RZ, RZ, RZ ;  /* 0x000000ffff078224 */ /* 0x000fe200078e00ff */
[----:B------:R-:W-:Y:S02]  /*0610*/  IADD3 R3, P3, PT, -R6, R27, RZ ;  /* 0x0000001b06037210 */ /* 0x000fe40007f7e1ff */
[----:B------:R0:W-:Y:S02]  /*0620*/  @!P0 ST.E.U8 desc[UR36][R4.64], RZ ;  /* 0x000000ff04008985 */ /* 0x0001e4000c101124 */
[----:B------:R-:W-:Y:S02]  /*0630*/  ISETP.GT.U32.AND.EX P1, PT, R0, R7, PT, P1 ;  /* 0x000000070000720c */ /* 0x000fe40003f24110 */
[----:B------:R-:W-:Y:S02]  /*0640*/  ISETP.LE.U32.AND P2, PT, R3, 0x3, PT ;  /* 0x000000030300780c */ /* 0x000fe40003f43070 */
[----:B------:R-:W-:-:S04]  /*0650*/  IADD3.X R0, PT, PT, ~R7, UR49, RZ, P3, !PT ;  /* 0x0000003107007c10 */ /* 0x000fc80009ffe5ff */
[----:B------:R-:W-:-:S13]  /*0660*/  ISETP.LE.U32.OR.EX P1, PT, R0, RZ, !P1, P2 ;  /* 0x000000ff0000720c */ /* 0x000fda0004f23520 */
[----:B0-----:R-:W-:Y:S05]  /*0670*/  @P1 BRA `(.L_x_4) ;  /* 0x0000000000441947 */ /* 0x001fea0003800000 */
[----:B------:R-:W-:Y:S01]  /*0680*/  IMAD.U32 R3, RZ, RZ, UR49 ;  /* 0x00000031ff037e24 */ /* 0x000fe2000f8e00ff */
[----:B------:R-:W-:Y:S01]  /*0690*/  IADD3 R0, P1, PT, R27, -0x3, RZ ;  /* 0xfffffffd1b007810 */ /* 0x000fe20007f3e0ff */
[----:B------:R-:W-:Y:S01]  /*06a0*/  BSSY.RECONVERGENT B0, `(.L_x_4) ;  /* 0x000000e000007945 */ /* 0x000fe20003800200 */
[----:B------:R-:W-:Y:S02]  /*06b0*/  PLOP3.LUT P0, PT, PT, PT, PT, 0x8, 0x80 ;  /* 0x000000000080781c */ /* 0x000fe40003f0e170 */
[----:B------:R-:W-:-:S11]  /*06c0*/  IADD3.X R3, PT, PT, R3, -0x1, RZ, P1, !PT ;  /* 0xffffffff03037810 */ /* 0x000fd60000ffe4ff */
.L_x_5:
[C---:B0-----:R-:W-:Y:S02]  /*06d0*/  IADD3 R4, P1, PT, R6.reuse, R22, RZ ;  /* 0x0000001606047210 */ /* 0x041fe40007f3e0ff */
[----:B------:R-:W-:-:S03]  /*06e0*/  IADD3 R6, P2, PT, R6, 0x4, RZ ;  /* 0x0000000406067810 */ /* 0x000fc60007f5e0ff */
[----:B------:R-:W-:Y:S01]  /*06f0*/  IMAD.X R5, R7, 0x1, R2, P1 ;  /* 0x0000000107057824 */ /* 0x000fe200008e0602 */
[----:B------:R-:W-:Y:S01]  /*0700*/  ISETP.GE.U32.AND P1, PT, R6, R0, PT ;  /* 0x000000000600720c */ /* 0x000fe20003f26070 */
[----:B------:R-:W-:-:S03]  /*0710*/  IMAD.X R7, RZ, RZ, R7, P2 ;  /* 0x000000ffff077224 */ /* 0x000fc600010e0607 */
[----:B------:R0:W-:Y:S02]  /*0720*/  ST.E.U8 desc[UR36][R4.64], RZ ;  /* 0x000000ff04007985 */ /* 0x0001e4000c101124 */
[----:B------:R-:W-:Y:S02]  /*0730*/  ISETP.GE.U32.AND.EX P1, PT, R7, R3, PT, P1 ;  /* 0x000000030700720c */ /* 0x000fe40003f26110 */
[----:B------:R0:W-:Y:S04]  /*0740*/  ST.E.U8 desc[UR36][R4.64+0x1], RZ ;  /* 0x000001ff04007985 */ /* 0x0001e8000c101124 */
[----:B------:R0:W-:Y:S04]  /*0750*/  ST.E.U8 desc[UR36][R4.64+0x2], RZ ;  /* 0x000002ff04007985 */ /* 0x0001e8000c101124 */
[----:B------:R0:W-:Y:S03]  /*0760*/  ST.E.U8 desc[UR36][R4.64+0x3], RZ ;  /* 0x000003ff04007985 */ /* 0x0001e6000c101124 */
[----:B------:R-:W-:Y:S05]  /*0770*/  @!P1 BRA `(.L_x_5) ;  /* 0xfffffffc00d49947 */ /* 0x000fea000383ffff */
[----:B------:R-:W-:Y:S05]  /*0780*/  BSYNC.RECONVERGENT B0 ;  /* 0x0000000000007941 */ /* 0x000fea0003800200 */
.L_x_4:
[----:B------:R-:W-:Y:S02]  /*0790*/  ISETP.GT.U32.AND P1, PT, R27, R6, PT ;  /* 0x000000061b00720c */ /* 0x000fe40003f24070 */
[----:B------:R-:W-:Y:S02]  /*07a0*/  IADD3 R0, P3, PT, -R6, R27, RZ ;  /* 0x0000001b06007210 */ /* 0x000fe40007f7e1ff */
[----:B------:R-:W-:Y:S02]  /*07b0*/  ISETP.GT.U32.AND.EX P2, PT, R8, R7, PT, P1 ;  /* 0x000000070800720c */ /* 0x000fe40003f44110 */
[----:B------:R-:W-:Y:S02]  /*07c0*/  ISETP.LE.U32.AND P1, PT, R0, 0x1, PT ;  /* 0x000000010000780c */ /* 0x000fe40003f23070 */
[----:B------:R-:W-:-:S04]  /*07d0*/  IADD3.X R0, PT, PT, ~R7, UR49, RZ, P3, !PT ;  /* 0x0000003107007c10 */ /* 0x000fc80009ffe5ff */
[----:B------:R-:W-:-:S13]  /*07e0*/  ISETP.LE.U32.OR.EX P1, PT, R0, RZ, !P2, P1 ;  /* 0x000000ff0000720c */ /* 0x000fda0005723510 */
[C---:B------:R-:W-:Y:S02]  /*07f0*/  @!P1 IADD3 R8, P3, PT, R6.reuse, R22, RZ ;  /* 0x0000001606089210 */ /* 0x040fe40007f7e0ff */
[----:B------:R-:W-:Y:S02]  /*0800*/  @!P1 IADD3 R6, P2, PT, R6, 0x2, RZ ;  /* 0x0000000206069810 */ /* 0x000fe40007f5e0ff */
[----:B------:R-:W-:Y:S01]  /*0810*/  @!P1 PLOP3.LUT P0, PT, PT, PT, PT, 0x8, 0x80 ;  /* 0x000000000080981c */ /* 0x000fe20003f0e170 */
[----:B------:R-:W-:Y:S02]  /*0820*/  @!P1 IMAD.X R9, R7, 0x1, R2, P3 ;  /* 0x0000000107099824 */ /* 0x000fe400018e0602 */
[----:B------:R-:W-:Y:S01]  /*0830*/  @!P1 IMAD.X R7, RZ, RZ, R7, P2 ;  /* 0x000000ffff079224 */ /* 0x000fe200010e0607 */
[----:B------:R-:W-:Y:S02]  /*0840*/  ISETP.LT.U32.AND P2, PT, R6, R27, PT ;  /* 0x0000001b0600720c */ /* 0x000fe40003f41070 */
[----:B------:R1:W-:Y:S02]  /*0850*/  @!P1 ST.E.U8 desc[UR36][R8.64], RZ ;  /* 0x000000ff08009985 */ /* 0x0003e4000c101124 */
[----:B------:R-:W-:-:S02]  /*0860*/  ISETP.LT.U32.OR.EX P0, PT, R7, UR49, P0, P2 ;  /* 0x0000003107007c0c */ /* 0x000fc40008701520 */
[----:B------:R1:W-:Y:S11]  /*0870*/  @!P1 ST.E.U8 desc[UR36][R8.64+0x1], RZ ;  /* 0x000001ff08009985 */ /* 0x0003f6000c101124 */
[----:B0-----:R-:W-:-:S05]  /*0880*/  @P0 IADD3 R4, P2, PT, R6, R22, RZ ;  /* 0x0000001606040210 */ /* 0x001fca0007f5e0ff */
[----:B------:R-:W-:-:S05]  /*0890*/  @P0 IMAD.X R5, R7, 0x1, R2, P2 ;  /* 0x0000000107050824 */ /* 0x000fca00010e0602 */
[----:B------:R1:W-:Y:S03]  /*08a0*/  @P0 ST.E.U8 desc[UR36][R4.64], RZ ;  /* 0x000000ff04000985 */ /* 0x0003e6000c101124 */
.L_x_3:
[----:B------:R-:W-:-:S04]  /*08b0*/  ISETP.GE.AND P0, PT, R27, 0x1, PT ;  /* 0x000000011b00780c */ /* 0x000fc80003f06270 */
[----:B------:R-:W-:-:S09]  /*08c0*/  P2R R0, PR, RZ, 0x1 ;  /* 0x00000001ff007803 */ /* 0x000fd20000000000 */
[----:B------:R-:W-:Y:S05]  /*08d0*/  @!P0 BRA `(.L_x_6) ;  /* 0x0000000400088947 */ /* 0x000fea0003800000 */
[----:B------:R-:W-:Y:S01]  /*08e0*/  ISETP.GE.U32.AND P0, PT, R27, 0x10, PT ;  /* 0x000000101b00780c */ /* 0x000fe20003f06070 */
[----:B------:R-:W-:-:S12]  /*08f0*/  IMAD.MOV.U32 R3, RZ, RZ, RZ ;  /* 0x000000ffff037224 */ /* 0x000fd800078e00ff */
[----:B------:R-:W-:Y:S05]  /*0900*/  @!P0 BRA `(.L_x_7) ;  /* 0x0000000000648947 */ /* 0x000fea0003800000 */
[----:B------:R-:W-:Y:S01]  /*0910*/  BSSY.RECONVERGENT B0, `(.L_x_8) ;  /* 0x0000017000007945 */ /* 0x000fe20003800200 */
[----:B------:R-:W-:-:S07]  /*0920*/  IMAD.MOV.U32 R3, RZ, RZ, RZ ;  /* 0x000000ffff037224 */ /* 0x000fce00078e00ff */
.L_x_9:
[C---:B01----:R-:W-:Y:S01]  /*0930*/  IADD3 R4, P0, PT, R3.reuse, R22, RZ ;  /* 0x0000001603047210 */ /* 0x043fe20007f1e0ff */
[----:B------:R-:W-:-:S04]  /*0940*/  VIADD R3, R3, 0x10 ;  /* 0x0000001003037836 */ /* 0x000fc80000000000 */
[----:B------:R-:W-:Y:S01]  /*0950*/  IMAD.X R5, RZ, RZ, R2, P0 ;  /* 0x000000ffff057224 */ /* 0x000fe200000e0602 */
[----:B------:R-:W-:-:S04]  /*0960*/  ISETP.NE.AND P0, PT, R3, UR53, PT ;  /* 0x0000003503007c0c */ /* 0x000fc8000bf05270 */
[----:B------:R0:W-:Y:S04]  /*0970*/  ST.E.U8 desc[UR36][R4.64], RZ ;  /* 0x000000ff04007985 */ /* 0x0001e8000c101124 */
        /* <DEDUP_REMOVED lines=14> */
[----:B------:R0:W-:Y:S01]  /*0a60*/  ST.E.U8 desc[UR36][R4.64+0xf], RZ ;  /* 0x00000fff04007985 */ /* 0x0001e2000c101124 */
[----:B------:R-:W-:Y:S05]  /*0a70*/  @P0 BRA `(.L_x_9) ;  /* 0xfffffffc00ac0947 */ /* 0x000fea000383ffff */
[----:B------:R-:W-:Y:S05]  /*0a80*/  BSYNC.RECONVERGENT B0 ;  /* 0x0000000000007941 */ /* 0x000fea0003800200 */
.L_x_8:
[----:B------:R-:W-:-:S07]  /*0a90*/  IMAD.U32 R3, RZ, RZ, UR53 ;  /* 0x00000035ff037e24 */ /* 0x000fce000f8e00ff */
.L_x_7:
[----:B------:R-:W-:-:S09]  /*0aa0*/  UISETP.NE.AND UP0, UPT, UR50, URZ, UPT ;  /* 0x000000ff3200728c */ /* 0x000fd2000bf05270 */
[----:B------:R-:W-:Y:S05]  /*0ab0*/  BRA.U !UP0, `(.L_x_6) ;  /* 0x0000000108907547 */ /* 0x000fea000b800000 */
[----:B------:R-:W-:Y:S02]  /*0ac0*/  UIADD3 UR4, UPT, UPT, UR50, -0x1, URZ ;  /* 0xffffffff32047890 */ /* 0x000fe4000fffe0ff */
[----:B------:R-:W-:Y:S02]  /*0ad0*/  UISETP.NE.AND UP1, UPT, UR51, URZ, UPT ;  /* 0x000000ff3300728c */ /* 0x000fe4000bf25270 */
[----:B------:R-:W-:-:S09]  /*0ae0*/  UISETP.GE.U32.AND UP0, UPT, UR4, 0x7, UPT ;  /* 0x000000070400788c */ /* 0x000fd2000bf06070 */
[----:B------:R-:W-:Y:S05]  /*0af0*/  BRA.U !UP0, `(.L_x_10) ;  /* 0x00000001082c7547 */ /* 0x000fea000b800000 */
[C---:B01----:R-:W-:Y:S01]  /*0b00*/  IADD3 R4, P0, PT, R3.reuse, R22, RZ ;  /* 0x0000001603047210 */ /* 0x043fe20007f1e0ff */
[----:B------:R-:W-:-:S04]  /*0b10*/  VIADD R3, R3, 0x8 ;  /* 0x0000000803037836 */ /* 0x000fc80000000000 */
[----:B------:R-:W-:-:S05]  /*0b20*/  IMAD.X R5, RZ, RZ, R2, P0 ;  /* 0x000000ffff057224 */ /* 0x000fca00000e0602 */
[----:B------:R2:W-:Y:S04]  /*0b30*/  ST.E.U8 desc[UR36][R4.64], RZ ;  /* 0x000000ff04007985 */ /* 0x0005e8000c101124 */
[----:B------:R2:W-:Y:S04]  /*0b40*/  ST.E.U8 desc[UR36][R4.64+0x1], RZ ;  /* 0x000001ff04007985 */ /* 0x0005e8000c101124 */
[----:B------:R2:W-:Y:S04]  /*0b50*/  ST.E.U8 desc[UR36][R4.64+0x2], RZ ;  /* 0x000002ff04007985 */ /* 0x0005e8000c101124 */
[----:B------:R2:W-:Y:S04]  /*0b60*/  ST.E.U8 desc[UR36][R4.64+0x3], RZ ;  /* 0x000003ff04007985 */ /* 0x0005e8000c101124 */
[----:B------:R2:W-:Y:S04]  /*0b70*/  ST.E.U8 desc[UR36][R4.64+0x4], RZ ;  /* 0x000004ff04007985 */ /* 0x0005e8000c101124 */
[----:B------:R2:W-:Y:S04]  /*0b80*/  ST.E.U8 desc[UR36][R4.64+0x5], RZ ;  /* 0x000005ff04007985 */ /* 0x0005e8000c101124 */
[----:B------:R2:W-:Y:S04]  /*0b90*/  ST.E.U8 desc[UR36][R4.64+0x6], RZ ;  /* 0x000006ff04007985 */ /* 0x0005e8000c101124 */
[----:B------:R2:W-:Y:S02]  /*0ba0*/  ST.E.U8 desc[UR36][R4.64+0x7], RZ ;  /* 0x000007ff04007985 */ /* 0x0005e4000c101124 */
.L_x_10:
[----:B------:R-:W-:Y:S05]  /*0bb0*/  BRA.U !UP1, `(.L_x_6) ;  /* 0x0000000109507547 */ /* 0x000fea000b800000 */
[----:B------:R-:W-:Y:S02]  /*0bc0*/  UISETP.GE.U32.AND UP0, UPT, UR56, 0x3, UPT ;  /* 0x000000033800788c */ /* 0x000fe4000bf06070 */
[----:B------:R-:W-:-:S07]  /*0bd0*/  UISETP.NE.AND UP1, UPT, UR52, URZ, UPT ;  /* 0x000000ff3400728c */ /* 0x000fce000bf25270 */
[----:B------:R-:W-:Y:S05]  /*0be0*/  BRA.U !UP0, `(.L_x_11) ;  /* 0x00000001081c7547 */ /* 0x000fea000b800000 */
[C---:B012---:R-:W-:Y:S01]  /*0bf0*/  IADD3 R4, P0, PT, R3.reuse, R22, RZ ;  /* 0x0000001603047210 */ /* 0x047fe20007f1e0ff */
[----:B------:R-:W-:-:S04]  /*0c00*/  VIADD R3, R3, 0x4 ;  /* 0x0000000403037836 */ /* 0x000fc80000000000 */
[----:B------:R-:W-:-:S05]  /*0c10*/  IMAD.X R5, RZ, RZ, R2, P0 ;  /* 0x000000ffff057224 */ /* 0x000fca00000e0602 */
[----:B------:R3:W-:Y:S04]  /*0c20*/  ST.E.U8 desc[UR36][R4.64], RZ ;  /* 0x000000ff04007985 */ /* 0x0007e8000c101124 */
[----:B------:R3:W-:Y:S04]  /*0c30*/  ST.E.U8 desc[UR36][R4.64+0x1], RZ ;  /* 0x000001ff04007985 */ /* 0x0007e8000c101124 */
[----:B------:R3:W-:Y:S04]  /*0c40*/  ST.E.U8 desc[UR36][R4.64+0x2], RZ ;  /* 0x000002ff04007985 */ /* 0x0007e8000c101124 */
[----:B------:R3:W-:Y:S02]  /*0c50*/  ST.E.U8 desc[UR36][R4.64+0x3], RZ ;  /* 0x000003ff04007985 */ /* 0x0007e4000c101124 */
.L_x_11:
[----:B------:R-:W-:Y:S05]  /*0c60*/  BRA.U !UP1, `(.L_x_6) ;  /* 0x0000000109247547 */ /* 0x000fea000b800000 */
[----:B0123--:R-:W-:Y:S01]  /*0c70*/  IADD3 R4, P0, PT, R3, R22, RZ ;  /* 0x0000001603047210 */ /* 0x00ffe20007f1e0ff */
[----:B------:R-:W-:-:S04]  /*0c80*/  UISETP.NE.AND UP0, UPT, UR52, 0x1, UPT ;  /* 0x000000013400788c */ /* 0x000fc8000bf05270 */
[----:B------:R-:W-:-:S05]  /*0c90*/  IMAD.X R5, RZ, RZ, R2, P0 ;  /* 0x000000ffff057224 */ /* 0x000fca00000e0602 */
[----:B------:R4:W-:Y:S01]  /*0ca0*/  ST.E.U8 desc[UR36][R4.64], RZ ;  /* 0x000000ff04007985 */ /* 0x0009e2000c101124 */
[----:B------:R-:W-:Y:S05]  /*0cb0*/  BRA.U !UP0, `(.L_x_6) ;  /* 0x0000000108107547 */ /* 0x000fea000b800000 */
[----:B------:R-:W-:Y:S01]  /*0cc0*/  UISETP.NE.AND UP0, UPT, UR52, 0x2, UPT ;  /* 0x000000023400788c */ /* 0x000fe2000bf05270 */
[----:B------:R0:W-:Y:S05]  /*0cd0*/  ST.E.U8 desc[UR36][R4.64+0x1], RZ ;  /* 0x000001ff04007985 */ /* 0x0001ea000c101124 */
[----:B------:R-:W-:-:S13]  /*0ce0*/  PLOP3.LUT P0, PT, PT, PT, UP0, 0x80, 0x8 ;  /* 0x000000000008781c */ /* 0x000fda0003f0f008 */
[----:B------:R0:W-:Y:S02]  /*0cf0*/  @P0 ST.E.U8 desc[UR36][R4.64+0x2], RZ ;  /* 0x000002ff04000985 */ /* 0x0001e4000c101124 */
.L_x_6:
[----:B------:R-:W5:Y:S04]  /*0d00*/  LDG.E.64 R10, desc[UR36][R28.64] ;  /* 0x000000241c0a7981 */ /* 0x000f68000c1e1b00 */
[----:B01234-:R-:W2:Y:S04]  /*0d10*/  LDG.E.64 R4, desc[UR36][R28.64+0x10] ;  /* 0x000010241c047981 */ /* 0x01fea8000c1e1b00 */
[----:B------:R-:W3:Y:S01]  /*0d20*/  LDG.E.64 R6, desc[UR36][R28.64+0x8] ;  /* 0x000008241c067981 */ /* 0x000ee2000c1e1b00 */
[----:B------:R-:W0:Y:S01]  /*0d30*/  I2F.F64 R18, UR48 ;  /* 0x0000003000127d12 */ /* 0x000e220008201c00 */
[----:B------:R-:W-:Y:S01]  /*0d40*/  IMAD.MOV.U32 R14, RZ, RZ, 0x0 ;  /* 0x00000000ff0e7424 */ /* 0x000fe200078e00ff */
[----:B------:R-:W-:Y:S01]  /*0d50*/  UMOV UR4, 0xfaa19c47 ;  /* 0xfaa19c4700047882 */ /* 0x000fe20000000000 */
[----:B------:R-:W-:Y:S01]  /*0d60*/  IMAD.MOV.U32 R15, RZ, RZ, 0x3ca00000 ;  /* 0x3ca00000ff0f7424 */ /* 0x000fe200078e00ff */
[----:B------:R-:W-:Y:S01]  /*0d70*/  UMOV UR5, 0x3fefffff ;  /* 0x3fefffff00057882 */ /* 0x000fe20000000000 */
[----:B------:R-:W-:Y:S01]  /*0d80*/  IMAD.MOV.U32 R26, RZ, RZ, 0x1 ;  /* 0x00000001ff1a7424 */ /* 0x000fe200078e00ff */
[----:B0-----:R-:W-:Y:S01]  /*0d90*/  DADD R18, R18, UR4 ;  /* 0x0000000412127e29 */ /* 0x001fe20008000000 */
[----:B-----5:R-:W-:-:S04]  /*0da0*/  SHF.R.U32.HI R0, RZ, 0x2, R11 ;  /* 0x00000002ff007819 */ /* 0x020fc8000001160b */
[----:B------:R-:W-:Y:S01]  /*0db0*/  LOP3.LUT R0, R0, R11, RZ, 0x3c, !PT ;  /* 0x0000000b00007212 */ /* 0x000fe200078e3cff */
[----:B--2---:R-:W-:Y:S01]  /*0dc0*/  IMAD.SHL.U32 R3, R5, 0x10, RZ ;  /* 0x0000001005037824 */ /* 0x004fe200078e00ff */
[----:B------:R0:W-:Y:S01]  /*0dd0*/  STG.E.64 desc[UR36][R28.64+0x8], R4 ;  /* 0x000008041c007986 */ /* 0x0001e2000c101b24 */
[----:B---3--:R-:W-:Y:S02]  /*0de0*/  SHF.R.U32.HI R9, RZ, 0x2, R6 ;  /* 0x00000002ff097819 */ /* 0x008fe40000011606 */
[----:B------:R-:W-:Y:S02]  /*0df0*/  IMAD.SHL.U32 R8, R0, 0x2, RZ ;  /* 0x0000000200087824 */ /* 0x000fe400078e00ff */
[----:B------:R-:W-:Y:S01]  /*0e00*/  LOP3.LUT R9, R9, R6, RZ, 0x3c, !PT ;  /* 0x0000000609097212 */ /* 0x000fe200078e3cff */
[----:B------:R-:W-:Y:S02]  /*0e10*/  VIADD R6, R10, 0xb0f8a ;  /* 0x000b0f8a0a067836 */ /* 0x000fe40000000000 */
[----:B------:R-:W-:-:S02]  /*0e20*/  LOP3.LUT R8, R0, R8, R3, 0x96, !PT ;  /* 0x0000000800087212 */ /* 0x000fc400078e9603 */
[----:B------:R-:W-:Y:S02]  /*0e30*/  IMAD.SHL.U32 R3, R9, 0x2, RZ ;  /* 0x0000000209037824 */ /* 0x000fe400078e00ff */
[----:B------:R-:W-:Y:S01]  /*0e40*/  LOP3.LUT R8, R8, R5, RZ, 0x3c, !PT ;  /* 0x0000000508087212 */ /* 0x000fe200078e3cff */
[----:B------:R0:W-:Y:S04]  /*0e50*/  STG.E.64 desc[UR36][R28.64], R6 ;  /* 0x000000061c007986 */ /* 0x0001e8000c101b24 */
[----:B------:R-:W-:-:S05]  /*0e60*/  IMAD.SHL.U32 R0, R8, 0x10, RZ ;  /* 0x0000001008007824 */ /* 0x000fca00078e00ff */
[----:B------:R-:W-:Y:S02]  /*0e70*/  LOP3.LUT R9, R9, R3, R0, 0x96, !PT ;  /* 0x0000000309097212 */ /* 0x000fe400078e9600 */
[----:B------:R-:W-:Y:S02]  /*0e80*/  IADD3 R3, PT, PT, R10, 0x587c5, R8 ;  /* 0x000587c50a037810 */ /* 0x000fe40007ffe008 */
[----:B------:R-:W-:-:S05]  /*0e90*/  LOP3.LUT R9, R9, R8, RZ, 0x3c, !PT ;  /* 0x0000000809097212 */ /* 0x000fca00078e3cff */
[----:B------:R-:W-:Y:S01]  /*0ea0*/  IMAD.IADD R12, R9, 0x1, R6 ;  /* 0x00000001090c7824 */ /* 0x000fe200078e0206 */
[----:B------:R0:W-:Y:S03]  /*0eb0*/  STG.E.64 desc[UR36][R28.64+0x10], R8 ;  /* 0x000010081c007986 */ /* 0x0001e6000c101b24 */
[----:B------:R-:W-:-:S03]  /*0ec0*/  IMAD.WIDE.U32 R12, R12, 0x200000, RZ ;  /* 0x002000000c0c7825 */ /* 0x000fc600078e00ff */
[----:B------:R-:W-:-:S04]  /*0ed0*/  LOP3.LUT R12, R12, R3, RZ, 0x3c, !PT ;  /* 0x000000030c0c7212 */ /* 0x000fc800078e3cff */
[----:B------:R-:W1:Y:S02]  /*0ee0*/  I2F.F64.U64 R10, R12 ;  /* 0x0000000c000a7312 */ /* 0x000e640000301800 */
[----:B-1----:R-:W-:-:S08]  /*0ef0*/  DFMA R10, R10, R14, 5.5511151231257827021e-17 ;  /* 0x3c9000000a0a742b */ /* 0x002fd0000000000e */
[----:B------:R-:W-:-:S10]  /*0f00*/  DMUL R10, R18, R10 ;  /* 0x0000000a120a7228 */ /* 0x000fd40000000000 */
[----:B------:R-:W1:Y:S08]  /*0f10*/  F2F.F32.F64 R10, R10 ;  /* 0x0000000a000a7310 */ /* 0x000e700000301000 */
[----:B-1----:R-:W1:Y:S02]  /*0f20*/  F2I.TRUNC.NTZ R3, R10 ;  /* 0x0000000a00037305 */ /* 0x002e64000020f100 */
[C---:B-1----:R-:W-:Y:S01]  /*0f30*/  IADD3 R14, P0, PT, R3.reuse, R22, RZ ;  /* 0x00000016030e7210 */ /* 0x042fe20007f1e0ff */
[----:B------:R0:W-:Y:S03]  /*0f40*/  ST.E desc[UR36][R16.64], R3 ;  /* 0x0000000310007985 */ /* 0x0001e6000c101924 */
[----:B------:R-:W-:-:S02]  /*0f50*/  LEA.HI.X.SX32 R15, R3, R2, 0x1, P0 ;  /* 0x00000002030f7211 */ /* 0x000fc400000f0eff */
[----:B------:R-:W-:-:S03]  /*0f60*/  ISETP.GE.AND P0, PT, R27, 0x3, PT ;  /* 0x000000031b00780c */ /* 0x000fc60003f06270 */
[----:B------:R0:W-:Y:S10]  /*0f70*/  ST.E.U8 desc[UR36][R14.64], R26 ;  /* 0x0000001a0e007985 */ /* 0x0001f4000c101124 */
[----:B------:R-:W-:Y:S05]  /*0f80*/  @!P0 BRA `(.L_x_12) ;  /* 0x0000002c00e48947 */ /* 0x000fea0003800000 */
[----:B------:R-:W-:Y:S01]  /*0f90*/  BSSY.RECONVERGENT B7, `(.L_x_12) ;  /* 0x00002f8000077945 */ /* 0x000fe20003800200 */
[----:B------:R-:W-:-:S07]  /*0fa0*/  IMAD.MOV.U32 R25, RZ, RZ, 0x1 ;  /* 0x00000001ff197424 */ /* 0x000fce00078e00ff */
.L_x_103:
[----:B-1----:R-:W-:-:S05]  /*0fb0*/  IMAD.WIDE.U32 R18, R25, 0x4, R16 ;  /* 0x0000000419127825 */ /* 0x002fca00078e0010 */
[----:B------:R1:W5:Y:S01]  /*0fc0*/  LD.E R40, desc[UR36][R18.64+-0x4] ;  /* 0xfffffc2412287980 */ /* 0x000362000c101900 */
[----:B------:R-:W-:Y:S01]  /*0fd0*/  MOV R0, 0x0 ;  /* 0x0000000000007802 */ /* 0x000fe20000000f00 */
[----:B------:R-:W-:Y:S02]  /*0fe0*/  VIADD R25, R25, 0x1 ;  /* 0x0000000119197836 */ /* 0x000fe40000000000 */
[----:B0-----:R-:W-:Y:S01]  /*0ff0*/  IMAD.U32 R9, RZ, RZ, UR39 ;  /* 0x00000027ff097e24 */ /* 0x001fe2000f8e00ff */
[----:B------:R1:W0:Y:S01]  /*1000*/  LDC.64 R6, c[0x4][R0] ;  /* 0x0100000000067b82 */ /* 0x0002220000000a00 */
[----:B------:R-:W-:Y:S01]  /*1010*/  IMAD.U32 R5, RZ, RZ, UR39 ;  /* 0x00000027ff057e24 */ /* 0x000fe2000f8e00ff */
[----:B------:R-:W-:Y:S01]  /*1020*/  ISETP.NE.AND P0, PT, R25, UR48, PT ;  /* 0x0000003019007c0c */ /* 0x000fe2000bf05270 */
[----:B------:R-:W-:Y:S02]  /*1030*/  IMAD.U32 R4, RZ, RZ, UR38 ;  /* 0x00000026ff047e24 */ /* 0x000fe4000f8e00ff */
[----:B------:R-:W-:Y:S01]  /*1040*/  IMAD.U32 R8, RZ, RZ, UR38 ;  /* 0x00000026ff087e24 */ /* 0x000fe2000f8e00ff */
[----:B------:R-:W-:Y:S01]  /*1050*/  P2R R39, PR, RZ, 0x1 ;  /* 0x00000001ff277803 */ /* 0x000fe20000000000 */
[----:B------:R-:W-:-:S08]  /*1060*/  IMAD.MOV.U32 R5, RZ, RZ, R9 ;  /* 0x000000ffff057224 */ /* 0x000fd000078e0009 */
[----:B------:R-:W-:-:S07]  /*1070*/  LEPC R20, `(.L_x_13) ;  /* 0x000000001014794e */ /* 0x000fce0000000000 */
[----:B01---5:R-:W-:Y:S05]  /*1080*/  CALL.ABS.NOINC R6 ;  /* 0x0000000006007343 */ /* 0x023fea0003c00000 */
.L_x_13:
[----:B------:R-:W-:Y:S01]  /*1090*/  IMAD.U32 R0, RZ, RZ, UR39 ;  /* 0x00000027ff007e24 */ /* 0x000fe2000f8e00ff */
[----:B------:R-:W-:Y:S01]  /*10a0*/  ISETP.LT.U32.AND P2, PT, RZ, UR38, PT ;  /* 0x00000026ff007c0c */ /* 0x000fe2000bf41070 */
[----:B------:R-:W-:Y:S02]  /*10b0*/  IMAD.MOV.U32 R9, RZ, RZ, RZ ;  /* 0x000000ffff097224 */ /* 0x000fe400078e00ff */
[----:B------:R-:W-:Y:S01]  /*10c0*/  IMAD.MOV.U32 R13, RZ, RZ, RZ ;  /* 0x000000ffff0d7224 */ /* 0x000fe200078e00ff */
[----:B------:R-:W-:Y:S01]  /*10d0*/  ISETP.GT.U32.AND.EX P2, PT, R0, RZ, PT, P2 ;  /* 0x000000ff0000720c */ /* 0x000fe20003f44120 */
[----:B------:R-:W-:-:S12]  /*10e0*/  IMAD.U32 R8, RZ, RZ, UR39 ;  /* 0x00000027ff087e24 */ /* 0x000fd8000f8e00ff */
[----:B------:R-:W-:Y:S01]  /*10f0*/  @!P2 IADD3 R6, P0, PT, R4, R9, RZ ;  /* 0x000000090406a210 */ /* 0x000fe20007f1e0ff */
[----:B------:R-:W-:-:S04]  /*1100*/  @!P2 IMAD.MOV.U32 R9, RZ, RZ, 0x1 ;  /* 0x00000001ff09a424 */ /* 0x000fc800078e00ff */
[----:B------:R-:W-:Y:S01]  /*1110*/  @!P2 IMAD.X R7, R5, 0x1, R13, P0 ;  /* 0x000000010507a824 */ /* 0x000fe200000e060d */
[C---:B------:R-:W-:Y:S01]  /*1120*/  ISETP.LT.U32.AND P0, PT, R9.reuse, UR38, PT ;  /* 0x0000002609007c0c */ /* 0x040fe2000bf01070 */
[----:B------:R-:W-:Y:S01]  /*1130*/  @!P2 IMAD.MOV.U32 R13, RZ, RZ, RZ ;  /* 0x000000ffff0da224 */ /* 0x000fe200078e00ff */
[----:B------:R-:W-:Y:S02]  /*1140*/  IADD3 R3, P3, PT, -R9, UR38, RZ ;  /* 0x0000002609037c10 */ /* 0x000fe4000ff7e1ff */
[----:B------:R0:W-:Y:S02]  /*1150*/  @!P2 ST.E.U8 desc[UR36][R6.64], RZ ;  /* 0x000000ff0600a985 */ /* 0x0001e4000c101124 */
[----:B------:R-:W-:Y:S02]  /*1160*/  ISETP.GT.U32.AND.EX P0, PT, R0, R13, PT, P0 ;  /* 0x0000000d0000720c */ /* 0x000fe40003f04100 */
[----:B------:R-:W-:Y:S02]  /*1170*/  ISETP.LE.U32.AND P1, PT, R3, 0x3, PT ;  /* 0x000000030300780c */ /* 0x000fe40003f23070 */
[----:B------:R-:W-:-:S04]  /*1180*/  IADD3.X R0, PT, PT, ~R13, UR39, RZ, P3, !PT ;  /* 0x000000270d007c10 */ /* 0x000fc80009ffe5ff */
[----:B------:R-:W-:-:S13]  /*1190*/  ISETP.LE.U32.OR.EX P0, PT, R0, RZ, !P0, P1 ;  /* 0x000000ff0000720c */ /* 0x000fda0004703510 */
[----:B0-----:R-:W-:Y:S05]  /*11a0*/  @P0 BRA `(.L_x_14) ;  /* 0x0000000000480947 */ /* 0x001fea0003800000 */
[----:B------:R-:W-:Y:S01]  /*11b0*/  IMAD.U32 R0, RZ, RZ, UR38 ;  /* 0x00000026ff007e24 */ /* 0x000fe2000f8e00ff */
[----:B------:R-:W-:Y:S01]  /*11c0*/  BSSY.RECONVERGENT B0, `(.L_x_14) ;  /* 0x0000010000007945 */ /* 0x000fe20003800200 */
[----:B------:R-:W-:Y:S01]  /*11d0*/  IMAD.U32 R3, RZ, RZ, UR39 ;  /* 0x00000027ff037e24 */ /* 0x000fe2000f8e00ff */
[----:B------:R-:W-:Y:S02]  /*11e0*/  PLOP3.LUT P2, PT, PT, PT, PT, 0x8, 0x80 ;  /* 0x000000000080781c */ /* 0x000fe40003f4e170 */
[----:B------:R-:W-:-:S04]  /*11f0*/  IADD3 R0, P0, PT, R0, -0x3, RZ ;  /* 0xfffffffd00007810 */ /* 0x000fc80007f1e0ff */
[----:B------:R-:W-:-:S09]  /*1200*/  IADD3.X R3, PT, PT, R3, -0x1, RZ, P0, !PT ;  /* 0xffffffff03037810 */ /* 0x000fd200007fe4ff */
.L_x_15:
[----:B0-----:R-:W-:Y:S02]  /*1210*/  IADD3 R6, P0, PT, R4, R9, RZ ;  /* 0x0000000904067210 */ /* 0x001fe40007f1e0ff */
[----:B------:R-:W-:-:S03]  /*1220*/  IADD3 R9, P1, PT, R9, 0x4, RZ ;  /* 0x0000000409097810 */ /* 0x000fc60007f3e0ff */
[--C-:B------:R-:W-:Y:S01]  /*1230*/  IMAD.X R7, R5, 0x1, R13.reuse, P0 ;  /* 0x0000000105077824 */ /* 0x100fe200000e060d */
        /* <DEDUP_REMOVED lines=9> */
.L_x_14:
[C---:B------:R-:W-:Y:S01]  /*12d0*/  IADD3 R0, P3, PT, -R9.reuse, UR38, RZ ;  /* 0x0000002609007c10 */ /* 0x040fe2000ff7e1ff */
[----:B------:R-:W-:Y:S01]  /*12e0*/  BSSY.RECONVERGENT B0, `(.L_x_16) ;  /* 0x00000d5000007945 */ /* 0x000fe20003800200 */
[----:B------:R-:W-:Y:S01]  /*12f0*/  ISETP.LT.U32.AND P0, PT, R9, UR38, PT ;  /* 0x0000002609007c0c */ /* 0x000fe2000bf01070 */
[----:B------:R-:W-:Y:S01]  /*1300*/  IMAD.MOV.U32 R3, RZ, RZ, RZ ;  /* 0x000000ffff037224 */ /* 0x000fe200078e00ff */
[----:B------:R-:W-:Y:S02]  /*1310*/  ISETP.LE.U32.AND P1, PT, R0, 0x1, PT ;  /* 0x000000010000780c */ /* 0x000fe40003f23070 */
[----:B0-----:R-:W-:Y:S02]  /*1320*/  CS2R R6, SRZ ;  /* 0x0000000000067805 */ /* 0x001fe4000001ff00 */
[----:B------:R-:W-:Y:S02]  /*1330*/  ISETP.GT.U32.AND.EX P0, PT, R8, R13, PT, P0 ;  /* 0x0000000d0800720c */ /* 0x000fe40003f04100 */
[----:B------:R-:W-:-:S04]  /*1340*/  IADD3.X R0, PT, PT, ~R13, UR39, RZ, P3, !PT ;  /* 0x000000270d007c10 */ /* 0x000fc80009ffe5ff */
[----:B------:R-:W-:-:S13]  /*1350*/  ISETP.LE.U32.OR.EX P0, PT, R0, RZ, !P0, P1 ;  /* 0x000000ff0000720c */ /* 0x000fda0004703510 */
[----:B------:R-:W-:Y:S02]  /*1360*/  @!P0 IADD3 R10, P1, PT, R4, R9, RZ ;  /* 0x00000009040a8210 */ /* 0x000fe40007f3e0ff */
[----:B------:R-:W-:Y:S02]  /*1370*/  @!P0 IADD3 R9, P3, PT, R9, 0x2, RZ ;  /* 0x0000000209098810 */ /* 0x000fe40007f7e0ff */
[----:B------:R-:W-:Y:S01]  /*1380*/  @!P0 PLOP3.LUT P2, PT, PT, PT, PT, 0x8, 0x80 ;  /* 0x000000000080881c */ /* 0x000fe20003f4e170 */
[--C-:B------:R-:W-:Y:S01]  /*1390*/  @!P0 IMAD.X R11, R5, 0x1, R13.reuse, P1 ;  /* 0x00000001050b8824 */ /* 0x100fe200008e060d */
[----:B------:R-:W-:Y:S01]  /*13a0*/  ISETP.LT.U32.AND P1, PT, R9, UR38, PT ;  /* 0x0000002609007c0c */ /* 0x000fe2000bf21070 */
[----:B------:R-:W-:-:S03]  /*13b0*/  @!P0 IMAD.X R13, RZ, RZ, R13, P3 ;  /* 0x000000ffff0d8224 */ /* 0x000fc600018e060d */
[----:B------:R0:W-:Y:S02]  /*13c0*/  @!P0 ST.E.U8 desc[UR36][R10.64], RZ ;  /* 0x000000ff0a008985 */ /* 0x0001e4000c101124 */
[----:B------:R-:W-:Y:S02]  /*13d0*/  ISETP.LT.U32.OR.EX P2, PT, R13, UR39, P2, P1 ;  /* 0x000000270d007c0c */ /* 0x000fe40009741510 */
[----:B------:R0:W-:Y:S11]  /*13e0*/  @!P0 ST.E.U8 desc[UR36][R10.64+0x1], RZ ;  /* 0x000001ff0a008985 */ /* 0x0001f6000c101124 */
[----:B------:R-:W-:-:S05]  /*13f0*/  @P2 IADD3 R8, P1, PT, R4, R9, RZ ;  /* 0x0000000904082210 */ /* 0x000fca0007f3e0ff */
[----:B------:R-:W-:-:S05]  /*1400*/  @P2 IMAD.X R9, R5, 0x1, R13, P1 ;  /* 0x0000000105092824 */ /* 0x000fca00008e060d */
[----:B------:R0:W-:Y:S03]  /*1410*/  @P2 ST.E.U8 desc[UR36][R8.64], RZ ;  /* 0x000000ff08002985 */ /* 0x0001e6000c101124 */
.L_x_33:
[----:B0-----:R-:W-:-:S05]  /*1420*/  IADD3 R8, P0, PT, R3, R22, RZ ;  /* 0x0000001603087210 */ /* 0x001fca0007f1e0ff */
[----:B------:R-:W-:-:S05]  /*1430*/  IMAD.X R9, RZ, RZ, R2, P0 ;  /* 0x000000ffff097224 */ /* 0x000fca00000e0602 */
[----:B------:R-:W2:Y:S01]  /*1440*/  LD.E.U8 R8, desc[UR36][R8.64] ;  /* 0x0000002408087980 */ /* 0x000ea2000c101100 */
[----:B------:R-:W-:Y:S01]  /*1450*/  BSSY.RECONVERGENT B1, `(.L_x_17) ;  /* 0x00000b9000017945 */ /* 0x000fe20003800200 */
[----:B--2---:R-:W-:-:S13]  /*1460*/  ISETP.NE.AND P0, PT, R8, RZ, PT ;  /* 0x000000ff0800720c */ /* 0x004fda0003f05270 */
[----:B------:R-:W-:Y:S05]  /*1470*/  @P0 BRA `(.L_x_18) ;  /* 0x0000000800d80947 */ /* 0x000fea0003800000 */
[----:B------:R-:W0:Y:S01]  /*1480*/  LDC.64 R10, c[0x0][0x3a8] ;  /* 0x0000ea00ff0a7b82 */ /* 0x000e220000000a00 */
[----:B------:R-:W1:Y:S01]  /*1490*/  LDCU UR4, c[0x0][0x38c] ;  /* 0x00007180ff0477ac */ /* 0x000e620008000800 */
[----:B------:R-:W-:Y:S01]  /*14a0*/  ISETP.NE.AND P1, PT, R24, RZ, PT ;  /* 0x000000ff1800720c */ /* 0x000fe20003f25270 */
[----:B-1----:R-:W-:-:S04]  /*14b0*/  IMAD R50, R40, UR4, R3 ;  /* 0x0000000428327c24 */ /* 0x002fc8000f8e0203 */
[----:B0-----:R-:W-:-:S05]  /*14c0*/  IMAD.WIDE R10, R50, 0x8, R10 ;  /* 0x00000008320a7825 */ /* 0x001fca00078e020a */
[----:B------:R-:W2:Y:S01]  /*14d0*/  LDG.E.64 R8, desc[UR36][R10.64] ;  /* 0x000000240a087981 */ /* 0x000ea2000c1e1b00 */
[----:B------:R-:W-:Y:S01]  /*14e0*/  UMOV UR4, 0xddd8c623 ;  /* 0xddd8c62300047882 */ /* 0x000fe20000000000 */
[----:B------:R-:W-:Y:S01]  /*14f0*/  UMOV UR5, 0x16339874 ;  /* 0x1633987400057882 */ /* 0x000fe20000000000 */
[----:B------:R-:W-:Y:S01]  /*1500*/  VOTEU.ANY UP0, P1 ;  /* 0x0000000000ff7886 */ /* 0x000fe20000800100 */
[----:B------:R-:W-:Y:S01]  /*1510*/  PLOP3.LUT P3, PT, PT, PT, UP0, 0x80, 0x8 ;  /* 0x000000000008781c */ /* 0x000fe20003f6f008 */
[----:B------:R-:W-:Y:S01]  /*1520*/  BSSY.RECONVERGENT B2, `(.L_x_19) ;  /* 0x0000025000027945 */ /* 0x000fe20003800200 */
[----:B------:R-:W-:Y:S01]  /*1530*/  PLOP3.LUT P0, PT, PT, PT, UP0, 0x80, 0x8 ;  /* 0x000000000008781c */ /* 0x000fe20003f0f008 */
[----:B--2---:R-:W-:-:S08]  /*1540*/  DADD R8, R8, UR4 ;  /* 0x0000000408087e29 */ /* 0x004fd00008000000 */
[----:B------:R-:W-:-:S14]  /*1550*/  DSETP.NEU.AND P2, PT, R8, RZ, PT ;  /* 0x000000ff0800722a */ /* 0x000fdc0003f4d000 */
[----:B------:R-:W0:Y:S01]  /*1560*/  @!P2 LDC R0, c[0x0][0x394] ;  /* 0x0000e500ff00ab82 */ /* 0x000e220000000800 */
[----:B------:R-:W-:Y:S01]  /*1570*/  @!P2 SEL R53, R9, RZ, P3 ;  /* 0x000000ff0935a207 */ /* 0x000fe20001800000 */
[----:B------:R-:W-:Y:S01]  /*1580*/  @!P2 IMAD.MOV.U32 R52, RZ, RZ, RZ ;  /* 0x000000ffff34a224 */ /* 0x000fe200078e00ff */
[----:B0-----:R-:W-:-:S13]  /*1590*/  ISETP.GE.OR P1, PT, R0, RZ, P2 ;  /* 0x000000ff0000720c */ /* 0x001fda0001726670 */
[----:B------:R-:W-:Y:S01]  /*15a0*/  @!P1 LOP3.LUT R53, R53, 0x7ff00000, RZ, 0xfc, !PT ;  /* 0x7ff0000035359812 */ /* 0x000fe200078efcff */
[----:B------:R-:W-:Y:S06]  /*15b0*/  @!P2 BRA `(.L_x_20) ;  /* 0x00000000006ca947 */ /* 0x000fec0003800000 */
[----:B------:R-:W0:Y:S01]  /*15c0*/  LDCU.64 UR4, c[0x0][0x390] ;  /* 0x00007200ff0477ac */ /* 0x000e220008000a00 */
[----:B------:R-:W-:Y:S01]  /*15d0*/  DADD R10, -RZ, |R8| ;  /* 0x00000000ff0a7229 */ /* 0x000fe20000000508 */
[----:B------:R-:W-:Y:S01]  /*15e0*/  BSSY.RECONVERGENT B3, `(.L_x_21) ;  /* 0x0000007000037945 */ /* 0x000fe20003800200 */
[----:B------:R-:W-:-:S08]  /*15f0*/  MOV R0, 0x1650 ;  /* 0x0000165000007802 */ /* 0x000fd00000000f00 */
[----:B------:R-:W-:Y:S02]  /*1600*/  IMAD.MOV.U32 R12, RZ, RZ, R10 ;  /* 0x000000ffff0c7224 */ /* 0x000fe400078e000a */
[----:B------:R-:W-:Y:S02]  /*1610*/  IMAD.MOV.U32 R41, RZ, RZ, R11 ;  /* 0x000000ffff297224 */ /* 0x000fe400078e000b */
[----:B0-----:R-:W-:Y:S02]  /*1620*/  IMAD.U32 R54, RZ, RZ, UR4 ;  /* 0x00000004ff367e24 */ /* 0x001fe4000f8e00ff */
[----:B------:R-:W-:-:S07]  /*1630*/  IMAD.U32 R55, RZ, RZ, UR5 ;  /* 0x00000005ff377e24 */ /* 0x000fce000f8e00ff */
[----:B------:R-:W-:Y:S05]  /*1640*/  CALL.REL.NOINC `($_Z15generate_kernelP17curandStateXORWOWiiddPdS1_Pi$__internal_accurate_pow) ;  /* 0x0000003800787944 */ /* 0x000fea0003c00000 */
[----:B------:R-:W-:Y:S05]  /*1650*/  BSYNC.RECONVERGENT B3 ;  /* 0x0000000000037941 */ /* 0x000fea0003800200 */
.L_x_21:
[----:B------:R-:W0:Y:S01]  /*1660*/  LDCU.64 UR4, c[0x0][0x390] ;  /* 0x00007200ff0477ac */ /* 0x000e220008000a00 */
[----:B------:R-:W-:Y:S01]  /*1670*/  IMAD.MOV.U32 R10, RZ, RZ, R13 ;  /* 0x000000ffff0a7224 */ /* 0x000fe200078e000d */
[----:B------:R-:W-:Y:S01]  /*1680*/  ISETP.GE.AND P2, PT, R9, RZ, PT ;  /* 0x000000ff0900720c */ /* 0x000fe20003f46270 */
[----:B------:R-:W-:Y:S01]  /*1690*/  IMAD.MOV.U32 R11, RZ, RZ, R20 ;  /* 0x000000ffff0b7224 */ /* 0x000fe200078e0014 */
[----:B------:R-:W-:-:S04]  /*16a0*/  UISETP.NE.U32.AND UP0, UPT, UR41, URZ, UPT ;  /* 0x000000ff2900728c */ /* 0x000fc8000bf05070 */
[----:B------:R-:W-:Y:S01]  /*16b0*/  UISETP.NE.AND.EX UP0, UPT, UR40, -0x80000000, UPT, UP0 ;  /* 0x800000002800788c */ /* 0x000fe2000bf05300 */
[----:B------:R-:W-:-:S05]  /*16c0*/  DADD R10, -RZ, -R10 ;  /* 0x00000000ff0a7229 */ /* 0x000fca000000090a */
[----:B------:R-:W-:Y:S02]  /*16d0*/  PLOP3.LUT P3, PT, PT, PT, UP0, 0x80, 0x8 ;  /* 0x000000000008781c */ /* 0x000fe40003f6f008 */
[----:B------:R-:W-:Y:S01]  /*16e0*/  PLOP3.LUT P0, PT, PT, PT, UP0, 0x80, 0x8 ;  /* 0x000000000008781c */ /* 0x000fe20003f0f008 */
[----:B0-----:R-:W-:Y:S02]  /*16f0*/  DSETP.NEU.AND P1, PT, R32, UR4, PT ;  /* 0x0000000420007e2a */ /* 0x001fe4000bf2d000 */
[-C--:B------:R-:W-:Y:S02]  /*1700*/  FSEL R52, R10, R13.reuse, !P3 ;  /* 0x0000000d0a347208 */ /* 0x080fe40005800000 */
[-C--:B------:R-:W-:Y:S02]  /*1710*/  FSEL R11, R11, R20.reuse, !P3 ;  /* 0x000000140b0b7208 */ /* 0x080fe40005800000 */
[----:B------:R-:W-:Y:S02]  /*1720*/  FSEL R52, R52, R13, !P2 ;  /* 0x0000000d34347208 */ /* 0x000fe40005000000 */
[----:B------:R-:W-:-:S02]  /*1730*/  FSEL R53, R11, R20, !P2 ;  /* 0x000000140b357208 */ /* 0x000fc40005000000 */
[----:B------:R-:W-:-:S04]  /*1740*/  PLOP3.LUT P0, PT, P0, PT, PT, 0x8, 0x80 ;  /* 0x000000000080781c */ /* 0x000fc8000070e170 */
[----:B------:R-:W-:Y:S02]  /*1750*/  @P1 FSEL R52, R52, RZ, P2 ;  /* 0x000000ff34341208 */ /* 0x000fe40001000000 */
[----:B------:R-:W-:-:S07]  /*1760*/  @P1 FSEL R53, R53, -QNAN , P2 ;  /* 0xfff8000035351808 */ /* 0x000fce0001000000 */
.L_x_20:
[----:B------:R-:W-:Y:S05]  /*1770*/  BSYNC.RECONVERGENT B2 ;  /* 0x0000000000027941 */ /* 0x000fea0003800200 */
.L_x_19:
[----:B------:R-:W0:Y:S01]  /*1780*/  LDC.64 R12, c[0x0][0x390] ;  /* 0x0000e400ff0c7b82 */ /* 0x000e220000000a00 */
[----:B------:R-:W-:Y:S01]  /*1790*/  BSSY.RECONVERGENT B2, `(.L_x_22) ;  /* 0x000001c000027945 */ /* 0x000fe20003800200 */
[----:B0-----:R-:W-:-:S10]  /*17a0*/  DADD R10, R8, R12 ;  /* 0x00000000080a7229 */ /* 0x001fd4000000000c */
[----:B------:R-:W-:-:S04]  /*17b0*/  LOP3.LUT R10, R11, 0x7ff00000, RZ, 0xc0, !PT ;  /* 0x7ff000000b0a7812 */ /* 0x000fc800078ec0ff */
[----:B------:R-:W-:-:S13]  /*17c0*/  ISETP.NE.AND P1, PT, R10, 0x7ff00000, PT ;  /* 0x7ff000000a00780c */ /* 0x000fda0003f25270 */
[----:B------:R-:W-:Y:S05]  /*17d0*/  @P1 BRA `(.L_x_23) ;  /* 0x00000000005c1947 */ /* 0x000fea0003800000 */
[----:B------:R-:W-:-:S14]  /*17e0*/  DSETP.NAN.AND P1, PT, R8, R12, PT ;  /* 0x0000000c0800722a */ /* 0x000fdc0003f28000 */
[----:B------:R-:W-:Y:S01]  /*17f0*/  @P1 DADD R52, R8, R12 ;  /* 0x0000000008341229 */ /* 0x000fe2000000000c */
[----:B------:R-:W-:Y:S10]  /*1800*/  @P1 BRA `(.L_x_23) ;  /* 0x0000000000501947 */ /* 0x000ff40003800000 */
[----:B------:R-:W-:-:S14]  /*1810*/  DSETP.NEU.AND P1, PT, |R12|, +INF , PT ;  /* 0x7ff000000c00742a */ /* 0x000fdc0003f2d200 */
[----:B------:R-:W-:Y:S05]  /*1820*/  @P1 BRA `(.L_x_24) ;  /* 0x0000000000241947 */ /* 0x000fea0003800000 */
[----:B------:R-:W0:Y:S01]  /*1830*/  LDCU UR4, c[0x0][0x394] ;  /* 0x00007280ff0477ac */ /* 0x000e220008000800 */
[----:B------:R-:W-:-:S06]  /*1840*/  DSETP.GT.AND P0, PT, |R8|, 1, PT ;  /* 0x3ff000000800742a */ /* 0x000fcc0003f04200 */
[----:B------:R-:W-:Y:S01]  /*1850*/  SEL R52, RZ, 0x7ff00000, !P0 ;  /* 0x7ff00000ff347807 */ /* 0x000fe20004000000 */
[----:B------:R-:W-:Y:S01]  /*1860*/  DSETP.NEU.AND P0, PT, R8, -1, PT ;  /* 0xbff000000800742a */ /* 0x000fe20003f0d000 */
[----:B0-----:R-:W-:-:S13]  /*1870*/  ISETP.LE.AND P1, PT, RZ, UR4, PT ;  /* 0x00000004ff007c0c */ /* 0x001fda000bf23270 */
[----:B------:R-:W-:-:S04]  /*1880*/  @!P1 LOP3.LUT R52, R52, 0x7ff00000, RZ, 0x3c, !PT ;  /* 0x7ff0000034349812 */ /* 0x000fc800078e3cff */
[----:B------:R-:W-:Y:S01]  /*1890*/  SEL R53, R52, 0x3ff00000, P0 ;  /* 0x3ff0000034357807 */ /* 0x000fe20000000000 */
[----:B------:R-:W-:Y:S01]  /*18a0*/  IMAD.MOV.U32 R52, RZ, RZ, RZ ;  /* 0x000000ffff347224 */ /* 0x000fe200078e00ff */
[----:B------:R-:W-:Y:S06]  /*18b0*/  BRA `(.L_x_23) ;  /* 0x0000000000247947 */ /* 0x000fec0003800000 */
.L_x_24:
[----:B------:R-:W-:Y:S01]  /*18c0*/  DSETP.NEU.AND P1, PT, |R8|, +INF , PT ;  /* 0x7ff000000800742a */ /* 0x000fe20003f2d200 */
[----:B------:R-:W-:Y:S02]  /*18d0*/  IMAD.U32 R10, RZ, RZ, UR46 ;  /* 0x0000002eff0a7e24 */ /* 0x000fe4000f8e00ff */
[----:B------:R-:W-:-:S11]  /*18e0*/  IMAD.U32 R0, RZ, RZ, UR57 ;  /* 0x00000039ff007e24 */ /* 0x000fd6000f8e00ff */
[----:B------:R-:W-:Y:S01]  /*18f0*/  @!P1 ISETP.NE.AND P2, PT, R10, 0x3fe00000, PT ;  /* 0x3fe000000a00980c */ /* 0x000fe20003f45270 */
[----:B------:R-:W-:-:S03]  /*1900*/  @!P1 IMAD.MOV.U32 R52, RZ, RZ, RZ ;  /* 0x000000ffff349224 */ /* 0x000fc600078e00ff */
[----:B------:R-:W-:Y:S02]  /*1910*/  @!P1 SEL R0, R0, UR54, P2 ;  /* 0x0000003600009c07 */ /* 0x000fe40009000000 */
[----:B------:R-:W-:Y:S02]  /*1920*/  @!P1 ISETP.GE.AND P2, PT, R9, RZ, PT ;  /* 0x000000ff0900920c */ /* 0x000fe40003f46270 */
[----:B------:R-:W-:-:S04]  /*1930*/  @!P1 SEL R0, R0, UR54, P0 ;  /* 0x0000003600009c07 */ /* 0x000fc80008000000 */
[----:B------:R-:W-:-:S07]  /*1940*/  @!P1 SEL R53, R0, UR54, !P2 ;  /* 0x0000003600359c07 */ /* 0x000fce000d000000 */
.L_x_23:
[----:B------:R-:W-:Y:S05]  /*1950*/  BSYNC.RECONVERGENT B2 ;  /* 0x0000000000027941 */ /* 0x000fea0003800200 */
.L_x_22:
[----:B------:R-:W0:Y:S02]  /*1960*/  LDC.64 R10, c[0x0][0x3a0] ;  /* 0x0000e800ff0a7b82 */ /* 0x000e240000000a00 */
[----:B0-----:R-:W-:-:S06]  /*1970*/  IMAD.WIDE R10, R50, 0x8, R10 ;  /* 0x00000008320a7825 */ /* 0x001fcc00078e020a */
[----:B------:R-:W2:Y:S01]  /*1980*/  LDG.E.64 R10, desc[UR36][R10.64] ;  /* 0x000000240a0a7981 */ /* 0x000ea2000c1e1b00 */
[----:B------:R-:W-:Y:S01]  /*1990*/  BSSY.RECONVERGENT B2, `(.L_x_25) ;  /* 0x000000e000027945 */ /* 0x000fe20003800200 */
[----:B--2---:R-:W0:Y:S01]  /*19a0*/  MUFU.RCP64H R13, R11 ;  /* 0x0000000b000d7308 */ /* 0x004e220000001800 */
[----:B------:R-:W-:-:S05]  /*19b0*/  VIADD R12, R11, 0x300402 ;  /* 0x003004020b0c7836 */ /* 0x000fca0000000000 */
[----:B------:R-:W-:Y:S01]  /*19c0*/  FSETP.GEU.AND P0, PT, |R12|, 5.8789094863358348022e-39, PT ;  /* 0x004004020c00780b */ /* 0x000fe20003f0e200 */
[----:B0-----:R-:W-:-:S08]  /*19d0*/  DFMA R14, -R10, R12, 1 ;  /* 0x3ff000000a0e742b */ /* 0x001fd0000000010c */
[----:B------:R-:W-:-:S08]  /*19e0*/  DFMA R14, R14, R14, R14 ;  /* 0x0000000e0e0e722b */ /* 0x000fd0000000000e */
[----:B------:R-:W-:-:S08]  /*19f0*/  DFMA R14, R12, R14, R12 ;  /* 0x0000000e0c0e722b */ /* 0x000fd0000000000c */
[----:B------:R-:W-:-:S08]  /*1a00*/  DFMA R50, -R10, R14, 1 ;  /* 0x3ff000000a32742b */ /* 0x000fd0000000010e */
[----:B------:R-:W-:Y:S01]  /*1a10*/  DFMA R50, R14, R50, R14 ;  /* 0x000000320e32722b */ /* 0x000fe2000000000e */
[----:B------:R-:W-:Y:S10]  /*1a20*/  @P0 BRA `(.L_x_26) ;  /* 0x0000000000100947 */ /* 0x000ff40003800000 */
[----:B------:R-:W-:-:S05]  /*1a30*/  LOP3.LUT R0, R11, 0x7fffffff, RZ, 0xc0, !PT ;  /* 0x7fffffff0b007812 */ /* 0x000fca00078ec0ff */
[----:B------:R-:W-:Y:S01]  /*1a40*/  VIADD R14, R0, 0xfff00000 ;  /* 0xfff00000000e7836 */ /* 0x000fe20000000000 */
[----:B------:R-:W-:-:S07]  /*1a50*/  MOV R0, 0x1a70 ;  /* 0x00001a7000007802 */ /* 0x000fce0000000f00 */
[----:B------:R-:W-:Y:S05]  /*1a60*/  CALL.REL.NOINC `($__internal_0_$__cuda_sm20_dblrcp_rn_slowpath_v3) ;  /* 0x0000002c00587944 */ /* 0x000fea0003c00000 */
.L_x_26:
[----:B------:R-:W-:Y:S05]  /*1a70*/  BSYNC.RECONVERGENT B2 ;  /* 0x0000000000027941 */ /* 0x000fea0003800200 */
.L_x_25:
[----:B------:R-:W-:Y:S01]  /*1a80*/  DSETP.NEU.AND P1, PT, R50, RZ, PT ;  /* 0x000000ff3200722a */ /* 0x000fe20003f2d000 */
[----:B------:R-:W-:Y:S01]  /*1a90*/  ISETP.NE.AND P0, PT, R23, RZ, PT ;  /* 0x000000ff1700720c */ /* 0x000fe20003f05270 */
[----:B------:R-:W-:-:S12]  /*1aa0*/  BSSY.RECONVERGENT B2, `(.L_x_27) ;  /* 0x0000024000027945 */ /* 0x000fd80003800200 */
[----:B------:R-:W0:Y:S01]  /*1ab0*/  @!P1 LDC R0, c[0x0][0x39c] ;  /* 0x0000e700ff009b82 */ /* 0x000e220000000800 */
[----:B------:R-:W-:Y:S01]  /*1ac0*/  VOTEU.ANY UP0, P0 ;  /* 0x0000000000ff7886 */ /* 0x000fe20000000100 */
[----:B------:R-:W-:Y:S01]  /*1ad0*/  PLOP3.LUT P3, PT, PT, PT, UP0, 0x80, 0x8 ;  /* 0x000000000008781c */ /* 0x000fe20003f6f008 */
[----:B------:R-:W-:Y:S01]  /*1ae0*/  @!P1 IMAD.MOV.U32 R12, RZ, RZ, RZ ;  /* 0x000000ffff0c9224 */ /* 0x000fe200078e00ff */
[----:B------:R-:W-:Y:S02]  /*1af0*/  PLOP3.LUT P0, PT, PT, PT, UP0, 0x80, 0x8 ;  /* 0x000000000008781c */ /* 0x000fe40003f0f008 */
[----:B------:R-:W-:Y:S02]  /*1b00*/  @!P1 SEL R13, R51, RZ, P3 ;  /* 0x000000ff330d9207 */ /* 0x000fe40001800000 */
[----:B0-----:R-:W-:-:S13]  /*1b10*/  ISETP.GE.OR P2, PT, R0, RZ, P1 ;  /* 0x000000ff0000720c */ /* 0x001fda0000f46670 */
[----:B------:R-:W-:Y:S01]  /*1b20*/  @!P2 LOP3.LUT R13, R13, 0x7ff00000, RZ, 0xfc, !PT ;  /* 0x7ff000000d0da812 */ /* 0x000fe200078efcff */
[----:B------:R-:W-:Y:S06]  /*1b30*/  @!P1 BRA `(.L_x_28) ;  /* 0x0000000000689947 */ /* 0x000fec0003800000 */
[----:B------:R-:W0:Y:S01]  /*1b40*/  LDCU.64 UR4, c[0x0][0x398] ;  /* 0x00007300ff0477ac */ /* 0x000e220008000a00 */
[----:B------:R-:W-:Y:S01]  /*1b50*/  DADD R10, -RZ, |R50| ;  /* 0x00000000ff0a7229 */ /* 0x000fe20000000532 */
[----:B------:R-:W-:Y:S01]  /*1b60*/  BSSY.RECONVERGENT B3, `(.L_x_29) ;  /* 0x000000b000037945 */ /* 0x000fe20003800200 */
[----:B------:R-:W-:Y:S01]  /*1b70*/  MOV R0, 0x1c10 ;  /* 0x00001c1000007802 */ /* 0x000fe20000000f00 */
[----:B------:R-:W-:-:S04]  /*1b80*/  UISETP.NE.U32.AND UP0, UPT, UR42, URZ, UPT ;  /* 0x000000ff2a00728c */ /* 0x000fc8000bf05070 */
[----:B------:R-:W-:-:S03]  /*1b90*/  UISETP.NE.AND.EX UP0, UPT, UR47, -0x80000000, UPT, UP0 ;  /* 0x800000002f00788c */ /* 0x000fc6000bf05300 */
[----:B------:R-:W-:Y:S02]  /*1ba0*/  IMAD.MOV.U32 R12, RZ, RZ, R10 ;  /* 0x000000ffff0c7224 */ /* 0x000fe400078e000a */
[----:B------:R-:W-:Y:S01]  /*1bb0*/  IMAD.MOV.U32 R41, RZ, RZ, R11 ;  /* 0x000000ffff297224 */ /* 0x000fe200078e000b */
[----:B------:R-:W-:-:S04]  /*1bc0*/  PLOP3.LUT P0, PT, PT, PT, UP0, 0x80, 0x8 ;  /* 0x000000000008781c */ /* 0x000fc80003f0f008 */
[----:B------:R-:W-:Y:S01]  /*1bd0*/  PLOP3.LUT P0, PT, P0, PT, PT, 0x8, 0x80 ;  /* 0x000000000080781c */ /* 0x000fe2000070e170 */
[----:B0-----:R-:W-:Y:S02]  /*1be0*/  IMAD.U32 R54, RZ, RZ, UR4 ;  /* 0x00000004ff367e24 */ /* 0x001fe4000f8e00ff */
[----:B------:R-:W-:-:S10]  /*1bf0*/  IMAD.U32 R55, RZ, RZ, UR5 ;  /* 0x00000005ff377e24 */ /* 0x000fd4000f8e00ff */
[----:B------:R-:W-:Y:S05]  /*1c00*/  CALL.REL.NOINC `($_Z15generate_kernelP17curandStateXORWOWiiddPdS1_Pi$__internal_accurate_pow) ;  /* 0x0000003400087944 */ /* 0x000fea0003c00000 */
[----:B------:R-:W-:Y:S05]  /*1c10*/  BSYNC.RECONVERGENT B3 ;  /* 0x0000000000037941 */ /* 0x000fea0003800200 */
.L_x_29:
[----:B------:R-:W0:Y:S01]  /*1c20*/  LDCU.64 UR4, c[0x0][0x398] ;  /* 0x00007300ff0477ac */ /* 0x000e220008000a00 */
[----:B------:R-:W-:Y:S01]  /*1c30*/  IMAD.MOV.U32 R10, RZ, RZ, R13 ;  /* 0x000000ffff0a7224 */ /* 0x000fe200078e000d */
[----:B------:R-:W-:Y:S01]  /*1c40*/  ISETP.GE.AND P2, PT, R51, RZ, PT ;  /* 0x000000ff3300720c */ /* 0x000fe20003f46270 */
[----:B------:R-:W-:-:S06]  /*1c50*/  IMAD.MOV.U32 R11, RZ, RZ, R20 ;  /* 0x000000ffff0b7224 */ /* 0x000fcc00078e0014 */
[----:B------:R-:W-:Y:S02]  /*1c60*/  DADD R10, -RZ, -R10 ;  /* 0x00000000ff0a7229 */ /* 0x000fe4000000090a */
[----:B0-----:R-:W-:-:S08]  /*1c70*/  DSETP.NEU.AND P1, PT, R30, UR4, PT ;  /* 0x000000041e007e2a */ /* 0x001fd0000bf2d000 */
[-C--:B------:R-:W-:Y:S02]  /*1c80*/  FSEL R12, R10, R13.reuse, P0 ;  /* 0x0000000d0a0c7208 */ /* 0x080fe40000000000 */
[-C--:B------:R-:W-:Y:S02]  /*1c90*/  FSEL R11, R11, R20.reuse, P0 ;  /* 0x000000140b0b7208 */ /* 0x080fe40000000000 */
[----:B------:R-:W-:Y:S02]  /*1ca0*/  FSEL R12, R12, R13, !P2 ;  /* 0x0000000d0c0c7208 */ /* 0x000fe40005000000 */
[----:B------:R-:W-:Y:S02]  /*1cb0*/  FSEL R13, R11, R20, !P2 ;  /* 0x000000140b0d7208 */ /* 0x000fe40005000000 */
[----:B------:R-:W-:Y:S02]  /*1cc0*/  @P1 FSEL R12, R12, RZ, P2 ;  /* 0x000000ff0c0c1208 */ /* 0x000fe40001000000 */
[----:B------:R-:W-:-:S07]  /*1cd0*/  @P1 FSEL R13, R13, -QNAN , P2 ;  /* 0xfff800000d0d1808 */ /* 0x000fce0001000000 */
.L_x_28:
[----:B------:R-:W-:Y:S05]  /*1ce0*/  BSYNC.RECONVERGENT B2 ;  /* 0x0000000000027941 */ /* 0x000fea0003800200 */
.L_x_27:
        /* <DEDUP_REMOVED lines=20> */
.L_x_32:
        /* <DEDUP_REMOVED lines=9> */
.L_x_31:
[----:B------:R-:W-:Y:S05]  /*1ec0*/  BSYNC.RECONVERGENT B2 ;  /* 0x0000000000027941 */ /* 0x000fea0003800200 */
.L_x_30:
[----:B------:R-:W0:Y:S01]  /*1ed0*/  LDCU.64 UR4, c[0x0][0x390] ;  /* 0x00007200ff0477ac */ /* 0x000e220008000a00 */
[----:B------:R-:W-:Y:S02]  /*1ee0*/  DSETP.NEU.AND P0, PT, R50, 1, PT ;  /* 0x3ff000003200742a */ /* 0x000fe40003f0d000 */
[----:B------:R-:W-:Y:S02]  /*1ef0*/  DSETP.NEU.AND P1, PT, R8, 1, PT ;  /* 0x3ff000000800742a */ /* 0x000fe40003f2d000 */
[----:B------:R-:W-:Y:S02]  /*1f00*/  DSETP.NEU.AND P2, PT, R10, RZ, PT ;  /* 0x000000ff0a00722a */ /* 0x000fe40003f4d000 */
[----:B------:R-:W-:Y:S02]  /*1f10*/  FSEL R10, R12, RZ, P0 ;  /* 0x000000ff0c0a7208 */ /* 0x000fe40000000000 */
[----:B------:R-:W-:Y:S02]  /*1f20*/  FSEL R8, R52, RZ, P1 ;  /* 0x000000ff34087208 */ /* 0x000fe40000800000 */
[----:B------:R-:W-:-:S02]  /*1f30*/  FSEL R12, R13, 1.875, P0 ;  /* 0x3ff000000d0c7808 */ /* 0x000fc40000000000 */
[----:B------:R-:W-:Y:S02]  /*1f40*/  FSEL R52, R53, 1.875, P1 ;  /* 0x3ff0000035347808 */ /* 0x000fe40000800000 */
[----:B------:R-:W-:Y:S02]  /*1f50*/  FSEL R10, R10, RZ, P2 ;  /* 0x000000ff0a0a7208 */ /* 0x000fe40001000000 */
[----:B------:R-:W-:Y:S01]  /*1f60*/  FSEL R11, R12, 1.875, P2 ;  /* 0x3ff000000c0b7808 */ /* 0x000fe20001000000 */
[----:B0-----:R-:W-:-:S06]  /*1f70*/  DSETP.NEU.AND P3, PT, RZ, UR4, PT ;  /* 0x00000004ff007e2a */ /* 0x001fcc000bf6d000 */
[----:B------:R-:W-:Y:S02]  /*1f80*/  FSEL R8, R8, RZ, P3 ;  /* 0x000000ff08087208 */ /* 0x000fe40001800000 */
[----:B------:R-:W-:-:S06]  /*1f90*/  FSEL R9, R52, 1.875, P3 ;  /* 0x3ff0000034097808 */ /* 0x000fcc0001800000 */
[----:B------:R-:W-:Y:S01]  /*1fa0*/  DMUL R8, R8, R10 ;  /* 0x0000000a08087228 */ /* 0x000fe20000000000 */
[----:B------:R-:W-:-:S06]  /*1fb0*/  IMAD.WIDE.U32 R10, R3, 0x8, R4 ;  /* 0x00000008030a7825 */ /* 0x000fcc00078e0004 */
[----:B------:R0:W-:Y:S01]  /*1fc0*/  ST.E.64 desc[UR36][R10.64], R8 ;  /* 0x000000080a007985 */ /* 0x0001e2000c101b24 */
[----:B------:R-:W-:-:S11]  /*1fd0*/  DADD R6, R6, R8 ;  /* 0x0000000006067229 */ /* 0x000fd60000000008 */
.L_x_18:
[----:B------:R-:W-:Y:S05]  /*1fe0*/  BSYNC.RECONVERGENT B1 ;  /* 0x0000000000017941 */ /* 0x000fea0003800200 */
.L_x_17:
[----:B------:R-:W1:Y:S01]  /*1ff0*/  LDC R0, c[0x0][0x38c] ;  /* 0x0000e300ff007b82 */ /* 0x000e620000000800 */
[----:B------:R-:W-:-:S05]  /*2000*/  VIADD R3, R3, 0x1 ;  /* 0x0000000103037836 */ /* 0x000fca0000000000 */
[----:B-1----:R-:W-:-:S13]  /*2010*/  ISETP.NE.AND P0, PT, R3, R0, PT ;  /* 0x000000000300720c */ /* 0x002fda0003f05270 */
[----:B------:R-:W-:Y:S05]  /*2020*/  @P0 BRA `(.L_x_33) ;  /* 0xfffffff000fc0947 */ /* 0x000fea000383ffff */
[----:B------:R-:W-:Y:S05]  /*2030*/  BSYNC.RECONVERGENT B0 ;  /* 0x0000000000007941 */ /* 0x000fea0003800200 */
.L_x_16:
[----:B------:R-:W-:Y:S01]  /*2040*/  ISETP.GE.U32.AND P0, PT, R0, 0x8, PT ;  /* 0x000000080000780c */ /* 0x000fe20003f06070 */
[----:B------:R-:W-:-:S12]  /*2050*/  IMAD.MOV.U32 R53, RZ, RZ, RZ ;  /* 0x000000ffff357224 */ /* 0x000fd800078e00ff */
[----:B------:R-:W-:Y:S05]  /*2060*/  @!P0 BRA `(.L_x_34) ;  /* 0x0000000c00888947 */ /* 0x000fea0003800000 */
[----:B------:R-:W-:Y:S01]  /*2070*/  BSSY.RECONVERGENT B0, `(.L_x_35) ;  /* 0x00000e0000007945 */ /* 0x000fe20003800200 */
[----:B------:R-:W-:-:S07]  /*2080*/  IMAD.MOV.U32 R53, RZ, RZ, RZ ;  /* 0x000000ffff357224 */ /* 0x000fce00078e00ff */
.L_x_68:
[----:B------:R-:W-:-:S05]  /*2090*/  IADD3 R46, P0, PT, R53, R22, RZ ;  /* 0x00000016352e7210 */ /* 0x000fca0007f1e0ff */
[----:B------:R-:W-:-:S05]  /*20a0*/  IMAD.X R47, RZ, RZ, R2, P0 ;  /* 0x000000ffff2f7224 */ /* 0x000fca00000e0602 */
[----:B--2---:R-:W2:Y:S01]  /*20b0*/  LD.E.U8 R0, desc[UR36][R46.64] ;  /* 0x000000242e007980 */ /* 0x004ea2000c101100 */
[C---:B01-34-:R-:W-:Y:S01]  /*20c0*/  IMAD.WIDE.U32 R44, R53.reuse, 0x8, R4 ;  /* 0x00000008352c7825 */ /* 0x05bfe200078e0004 */
[----:B------:R-:W-:Y:S03]  /*20d0*/  BSSY.RECONVERGENT B2, `(.L_x_36) ;  /* 0x000001b000027945 */ /* 0x000fe60003800200 */
[----:B------:R-:W-:-:S05]  /*20e0*/  VIADD R53, R53, 0x8 ;  /* 0x0000000835357836 */ /* 0x000fca0000000000 */
[----:B------:R-:W-:Y:S02]  /*20f0*/  ISETP.NE.AND P0, PT, R53, UR45, PT ;  /* 0x0000002d35007c0c */ /* 0x000fe4000bf05270 */
[----:B--2---:R-:W-:-:S13]  /*2100*/  ISETP.NE.AND P1, PT, R0, RZ, PT ;  /* 0x000000ff0000720c */ /* 0x004fda0003f25270 */
[----:B------:R-:W-:Y:S05]  /*2110*/  @P1 BRA `(.L_x_37) ;  /* 0x0000000000581947 */ /* 0x000fea0003800000 */
[----:B------:R-:W2:Y:S01]  /*2120*/  LD.E.64 R12, desc[UR36][R44.64] ;  /* 0x000000242c0c7980 */ /* 0x000ea2000c101b00 */
[----:B0-----:R-:W0:Y:S01]  /*2130*/  MUFU.RCP64H R9, R7 ;  /* 0x0000000700097308 */ /* 0x001e220000001800 */
[----:B------:R-:W-:Y:S01]  /*2140*/  IMAD.MOV.U32 R8, RZ, RZ, 0x1 ;  /* 0x00000001ff087424 */ /* 0x000fe200078e00ff */
[----:B------:R-:W-:Y:S05]  /*2150*/  BSSY.RECONVERGENT B3, `(.L_x_38) ;  /* 0x0000011000037945 */ /* 0x000fea0003800200 */
[----:B0-----:R-:W-:-:S08]  /*2160*/  DFMA R10, -R6, R8, 1 ;  /* 0x3ff00000060a742b */ /* 0x001fd00000000108 */
[----:B------:R-:W-:-:S08]  /*2170*/  DFMA R10, R10, R10, R10 ;  /* 0x0000000a0a0a722b */ /* 0x000fd0000000000a */
[----:B------:R-:W-:-:S08]  /*2180*/  DFMA R10, R8, R10, R8 ;  /* 0x0000000a080a722b */ /* 0x000fd00000000008 */
[----:B------:R-:W-:-:S08]  /*2190*/  DFMA R8, -R6, R10, 1 ;  /* 0x3ff000000608742b */ /* 0x000fd0000000010a */
[----:B------:R-:W-:-:S08]  /*21a0*/  DFMA R8, R10, R8, R10 ;  /* 0x000000080a08722b */ /* 0x000fd0000000000a */
[----:B--2---:R-:W-:Y:S01]  /*21b0*/  DMUL R10, R12, R8 ;  /* 0x000000080c0a7228 */ /* 0x004fe20000000000 */
[----:B------:R-:W-:-:S07]  /*21c0*/  FSETP.GEU.AND P2, PT, |R13|, 6.5827683646048100446e-37, PT ;  /* 0x036000000d00780b */ /* 0x000fce0003f4e200 */
[----:B------:R-:W-:-:S08]  /*21d0*/  DFMA R14, -R6, R10, R12 ;  /* 0x0000000a060e722b */ /* 0x000fd0000000010c */
[----:B------:R-:W-:-:S10]  /*21e0*/  DFMA R8, R8, R14, R10 ;  /* 0x0000000e0808722b */ /* 0x000fd4000000000a */
[----:B------:R-:W-:-:S05]  /*21f0*/  FFMA R0, RZ, R7, R9 ;  /* 0x00000007ff007223 */ /* 0x000fca0000000009 */
[----:B------:R-:W-:-:S13]  /*2200*/  FSETP.GT.AND P1, PT, |R0|, 1.469367938527859385e-39, PT ;  /* 0x001000000000780b */ /* 0x000fda0003f24200 */
[----:B------:R-:W-:Y:S05]  /*2210*/  @P1 BRA P2, `(.L_x_39) ;  /* 0x0000000000101947 */ /* 0x000fea0001000000 */
[----:B------:R-:W-:Y:S01]  /*2220*/  IMAD.MOV.U32 R10, RZ, RZ, R6 ;  /* 0x000000ffff0a7224 */ /* 0x000fe200078e0006 */
[----:B------:R-:W-:Y:S01]  /*2230*/  MOV R48, 0x2260 ;  /* 0x0000226000307802 */ /* 0x000fe20000000f00 */
[----:B------:R-:W-:-:S07]  /*2240*/  IMAD.MOV.U32 R11, RZ, RZ, R7 ;  /* 0x000000ffff0b7224 */ /* 0x000fce00078e0007 */
[----:B------:R-:W-:Y:S05]  /*2250*/  CALL.REL.NOINC `($__internal_1_$__cuda_sm20_div_rn_f64_full) ;  /* 0x0000002800047944 */ /* 0x000fea0003c00000 */
.L_x_39:
[----:B------:R-:W-:Y:S05]  /*2260*/  BSYNC.RECONVERGENT B3 ;  /* 0x0000000000037941 */ /* 0x000fea0003800200 */
.L_x_38:
[----:B------:R1:W-:Y:S02]  /*2270*/  ST.E.64 desc[UR36][R44.64], R8 ;  /* 0x000000082c007985 */ /* 0x0003e4000c101b24 */
.L_x_37:
[----:B------:R-:W-:Y:S05]  /*2280*/  BSYNC.RECONVERGENT B2 ;  /* 0x0000000000027941 */ /* 0x000fea0003800200 */
.L_x_36:
[----:B------:R-:W2:Y:S01]  /*2290*/  LD.E.U8 R0, desc[UR36][R46.64+0x1] ;  /* 0x000001242e007980 */ /* 0x000ea2000c101100 */
[----:B------:R-:W-:Y:S01]  /*22a0*/  BSSY.RECONVERGENT B2, `(.L_x_40) ;  /* 0x0000019000027945 */ /* 0x000fe20003800200 */
[----:B--2---:R-:W-:-:S13]  /*22b0*/  ISETP.NE.AND P1, PT, R0, RZ, PT ;  /* 0x000000ff0000720c */ /* 0x004fda0003f25270 */
[----:B------:R-:W-:Y:S05]  /*22c0*/  @P1 BRA `(.L_x_41) ;  /* 0x0000000000581947 */ /* 0x000fea0003800000 */
[----:B------:R-:W2:Y:S01]  /*22d0*/  LD.E.64 R12, desc[UR36][R44.64+0x8] ;  /* 0x000008242c0c7980 */ /* 0x000ea2000c101b00 */
[----:B01----:R-:W0:Y:S01]  /*22e0*/  MUFU.RCP64H R9, R7 ;  /* 0x0000000700097308 */ /* 0x003e220000001800 */
        /* <DEDUP_REMOVED lines=18> */
.L_x_43:
[----:B------:R-:W-:Y:S05]  /*2410*/  BSYNC.RECONVERGENT B3 ;  /* 0x0000000000037941 */ /* 0x000fea0003800200 */
.L_x_42:
[----:B------:R2:W-:Y:S02]  /*2420*/  ST.E.64 desc[UR36][R44.64+0x8], R8 ;  /* 0x000008082c007985 */ /* 0x0005e4000c101b24 */
.L_x_41:
[----:B------:R-:W-:Y:S05]  /*2430*/  BSYNC.RECONVERGENT B2 ;  /* 0x0000000000027941 */ /* 0x000fea0003800200 */
.L_x_40:
[----:B------:R-:W3:Y:S01]  /*2440*/  LD.E.U8 R0, desc[UR36][R46.64+0x2] ;  /* 0x000002242e007980 */ /* 0x000ee2000c101100 */
[----:B------:R-:W-:Y:S01]  /*2450*/  BSSY.RECONVERGENT B2, `(.L_x_44) ;  /* 0x0000019000027945 */ /* 0x000fe20003800200 */
[----:B---3--:R-:W-:-:S13]  /*2460*/  ISETP.NE.AND P1, PT, R0, RZ, PT ;  /* 0x000000ff0000720c */ /* 0x008fda0003f25270 */
[----:B------:R-:W-:Y:S05]  /*2470*/  @P1 BRA `(.L_x_45) ;  /* 0x0000000000581947 */ /* 0x000fea0003800000 */
[----:B------:R-:W3:Y:S01]  /*2480*/  LD.E.64 R12, desc[UR36][R44.64+0x10] ;  /* 0x000010242c0c7980 */ /* 0x000ee2000c101b00 */
[----:B012---:R-:W0:Y:S01]  /*2490*/  MUFU.RCP64H R9, R7 ;  /* 0x0000000700097308 */ /* 0x007e220000001800 */
[----:B------:R-:W-:Y:S01]  /*24a0*/  IMAD.MOV.U32 R8, RZ, RZ, 0x1 ;  /* 0x00000001ff087424 */ /* 0x000fe200078e00ff */
[----:B------:R-:W-:Y:S05]  /*24b0*/  BSSY.RECONVERGENT B3, `(.L_x_46) ;  /* 0x0000011000037945 */ /* 0x000fea0003800200 */
[----:B0-----:R-:W-:-:S08]  /*24c0*/  DFMA R10, -R6, R8, 1 ;  /* 0x3ff00000060a742b */ /* 0x001fd00000000108 */
[----:B------:R-:W-:-:S08]  /*24d0*/  DFMA R10, R10, R10, R10 ;  /* 0x0000000a0a0a722b */ /* 0x000fd0000000000a */
[----:B------:R-:W-:-:S08]  /*24e0*/  DFMA R10, R8, R10, R8 ;  /* 0x0000000a080a722b */ /* 0x000fd00000000008 */
[----:B------:R-:W-:-:S08]  /*24f0*/  DFMA R8, -R6, R10, 1 ;  /* 0x3ff000000608742b */ /* 0x000fd0000000010a */
[----:B------:R-:W-:-:S08]  /*2500*/  DFMA R14, R10, R8, R10 ;  /* 0x000000080a0e722b */ /* 0x000fd0000000000a */
[----:B---3--:R-:W-:Y:S01]  /*2510*/  DMUL R8, R14, R12 ;  /* 0x0000000c0e087228 */ /* 0x008fe20000000000 */
        /* <DEDUP_REMOVED lines=10> */
.L_x_47:
[----:B------:R-:W-:Y:S05]  /*25c0*/  BSYNC.RECONVERGENT B3 ;  /* 0x0000000000037941 */ /* 0x000fea0003800200 */
.L_x_46:
[----:B------:R3:W-:Y:S02]  /*25d0*/  ST.E.64 desc[UR36][R44.64+0x10], R8 ;  /* 0x000010082c007985 */ /* 0x0007e4000c101b24 */
.L_x_45:
[----:B------:R-:W-:Y:S05]  /*25e0*/  BSYNC.RECONVERGENT B2 ;  /* 0x0000000000027941 */ /* 0x000fea0003800200 */
.L_x_44:
[----:B------:R-:W4:Y:S01]  /*25f0*/  LD.E.U8 R0, desc[UR36][R46.64+0x3] ;  /* 0x000003242e007980 */ /* 0x000f22000c101100 */
[----:B------:R-:W-:Y:S01]  /*2600*/  BSSY.RECONVERGENT B2, `(.L_x_48) ;  /* 0x0000019000027945 */ /* 0x000fe20003800200 */
[----:B----4-:R-:W-:-:S13]  /*2610*/  ISETP.NE.AND P1, PT, R0, RZ, PT ;  /* 0x000000ff0000720c */ /* 0x010fda0003f25270 */
[----:B------:R-:W-:Y:S05]  /*2620*/  @P1 BRA `(.L_x_49) ;  /* 0x0000000000581947 */ /* 0x000fea0003800000 */
[----:B------:R-:W4:Y:S01]  /*2630*/  LD.E.64 R12, desc[UR36][R44.64+0x18] ;  /* 0x000018242c0c7980 */ /* 0x000f22000c101b00 */
[----:B0123--:R-:W0:Y:S01]  /*2640*/  MUFU.RCP64H R9, R7 ;  /* 0x0000000700097308 */ /* 0x00fe220000001800 */
[----:B------:R-:W-:Y:S01]  /*2650*/  IMAD.MOV.U32 R8, RZ, RZ, 0x1 ;  /* 0x00000001ff087424 */ /* 0x000fe200078e00ff */
[----:B------:R-:W-:Y:S05]  /*2660*/  BSSY.RECONVERGENT B3, `(.L_x_50) ;  /* 0x0000011000037945 */ /* 0x000fea0003800200 */
[----:B0-----:R-:W-:-:S08]  /*2670*/  DFMA R10, -R6, R8, 1 ;  /* 0x3ff00000060a742b */ /* 0x001fd00000000108 */
[----:B------:R-:W-:-:S08]  /*2680*/  DFMA R10, R10, R10, R10 ;  /* 0x0000000a0a0a722b */ /* 0x000fd0000000000a */
[----:B------:R-:W-:-:S08]  /*2690*/  DFMA R10, R8, R10, R8 ;  /* 0x0000000a080a722b */ /* 0x000fd00000000008 */
[----:B------:R-:W-:-:S08]  /*26a0*/  DFMA R8, -R6, R10, 1 ;  /* 0x3ff000000608742b */ /* 0x000fd0000000010a */
[----:B------:R-:W-:-:S08]  /*26b0*/  DFMA R14, R10, R8, R10 ;  /* 0x000000080a0e722b */ /* 0x000fd0000000000a */
[----:B----4-:R-:W-:Y:S01]  /*26c0*/  DMUL R8, R14, R12 ;  /* 0x0000000c0e087228 */ /* 0x010fe20000000000 */
        /* <DEDUP_REMOVED lines=10> */
.L_x_51:
[----:B------:R-:W-:Y:S05]  /*2770*/  BSYNC.RECONVERGENT B3 ;  /* 0x0000000000037941 */ /* 0x000fea0003800200 */
.L_x_50:
[----:B------:R4:W-:Y:S02]  /*2780*/  ST.E.64 desc[UR36][R44.64+0x18], R8 ;  /* 0x000018082c007985 */ /* 0x0009e4000c101b24 */
.L_x_49:
[----:B------:R-:W-:Y:S05]  /*2790*/  BSYNC.RECONVERGENT B2 ;  /* 0x0000000000027941 */ /* 0x000fea0003800200 */
.L_x_48:
[----:B------:R-:W5:Y:S01]  /*27a0*/  LD.E.U8 R0, desc[UR36][R46.64+0x4] ;  /* 0x000004242e007980 */ /* 0x000f62000c101100 */
[----:B------:R-:W-:Y:S01]  /*27b0*/  BSSY.RECONVERGENT B2, `(.L_x_52) ;  /* 0x0000019000027945 */ /* 0x000fe20003800200 */
[----:B-----5:R-:W-:-:S13]  /*27c0*/  ISETP.NE.AND P1, PT, R0, RZ, PT ;  /* 0x000000ff0000720c */ /* 0x020fda0003f25270 */
[----:B------:R-:W-:Y:S05]  /*27d0*/  @P1 BRA `(.L_x_53) ;  /* 0x0000000000581947 */ /* 0x000fea0003800000 */
[----:B------:R-:W5:Y:S01]  /*27e0*/  LD.E.64 R12, desc[UR36][R44.64+0x20] ;  /* 0x000020242c0c7980 */ /* 0x000f62000c101b00 */
[----:B01234-:R-:W0:Y:S01]  /*27f0*/  MUFU.RCP64H R9, R7 ;  /* 0x0000000700097308 */ /* 0x01fe220000001800 */
[----:B------:R-:W-:Y:S01]  /*2800*/  IMAD.MOV.U32 R8, RZ, RZ, 0x1 ;  /* 0x00000001ff087424 */ /* 0x000fe200078e00ff */
[----:B------:R-:W-:Y:S05]  /*2810*/  BSSY.RECONVERGENT B3, `(.L_x_54) ;  /* 0x0000011000037945 */ /* 0x000fea0003800200 */
[----:B0-----:R-:W-:-:S08]  /*2820*/  DFMA R10, -R6, R8, 1 ;  /* 0x3ff00000060a742b */ /* 0x001fd00000000108 */
[----:B------:R-:W-:-:S08]  /*2830*/  DFMA R10, R10, R10, R10 ;  /* 0x0000000a0a0a722b */ /* 0x000fd0000000000a */
[----:B------:R-:W-:-:S08]  /*2840*/  DFMA R10, R8, R10, R8 ;  /* 0x0000000a080a722b */ /* 0x000fd00000000008 */
[----:B------:R-:W-:-:S08]  /*2850*/  DFMA R8, -R6, R10, 1 ;  /* 0x3ff000000608742b */ /* 0x000fd0000000010a */
[----:B------:R-:W-:-:S08]  /*2860*/  DFMA R14, R10, R8, R10 ;  /* 0x000000080a0e722b */ /* 0x000fd0000000000a */
[----:B-----5:R-:W-:Y:S01]  /*2870*/  DMUL R8, R14, R12 ;  /* 0x0000000c0e087228 */ /* 0x020fe20000000000 */
        /* <DEDUP_REMOVED lines=10> */
.L_x_55:
[----:B------:R-:W-:Y:S05]  /*2920*/  BSYNC.RECONVERGENT B3 ;  /* 0x0000000000037941 */ /* 0x000fea0003800200 */
.L_x_54:
[----:B------:R0:W-:Y:S02]  /*2930*/  ST.E.64 desc[UR36][R44.64+0x20], R8 ;  /* 0x000020082c007985 */ /* 0x0001e4000c101b24 */
.L_x_53:
[----:B------:R-:W-:Y:S05]  /*2940*/  BSYNC.RECONVERGENT B2 ;  /* 0x0000000000027941 */ /* 0x000fea0003800200 */
.L_x_52:
        /* <DEDUP_REMOVED lines=24> */
.L_x_59:
[----:B------:R-:W-:Y:S05]  /*2ad0*/  BSYNC.RECONVERGENT B3 ;  /* 0x0000000000037941 */ /* 0x000fea0003800200 */
.L_x_58:
[----:B------:R0:W-:Y:S02]  /*2ae0*/  ST.E.64 desc[UR36][R44.64+0x28], R8 ;  /* 0x000028082c007985 */ /* 0x0001e4000c101b24 */
.L_x_57:
[----:B------:R-:W-:Y:S05]  /*2af0*/  BSYNC.RECONVERGENT B2 ;  /* 0x0000000000027941 */ /* 0x000fea0003800200 */
.L_x_56:
        /* <DEDUP_REMOVED lines=24> */
.L_x_63:
[----:B------:R-:W-:Y:S05]  /*2c80*/  BSYNC.RECONVERGENT B3 ;  /* 0x0000000000037941 */ /* 0x000fea0003800200 */
.L_x_62:
[----:B------:R0:W-:Y:S02]  /*2c90*/  ST.E.64 desc[UR36][R44.64+0x30], R8 ;  /* 0x000030082c007985 */ /* 0x0001e4000c101b24 */
.L_x_61:
[----:B------:R-:W-:Y:S05]  /*2ca0*/  BSYNC.RECONVERGENT B2 ;  /* 0x0000000000027941 */ /* 0x000fea0003800200 */
.L_x_60:
        /* <DEDUP_REMOVED lines=24> */
.L_x_67:
[----:B------:R-:W-:Y:S05]  /*2e30*/  BSYNC.RECONVERGENT B3 ;  /* 0x0000000000037941 */ /* 0x000fea0003800200 */
.L_x_66:
[----:B------:R0:W-:Y:S02]  /*2e40*/  ST.E.64 desc[UR36][R44.64+0x38], R8 ;  /* 0x000038082c007985 */ /* 0x0001e4000c101b24 */
.L_x_65:
[----:B------:R-:W-:Y:S05]  /*2e50*/  BSYNC.RECONVERGENT B2 ;  /* 0x0000000000027941 */ /* 0x000fea0003800200 */
.L_x_64:
[----:B------:R-:W-:Y:S05]  /*2e60*/  @P0 BRA `(.L_x_68) ;  /* 0xfffffff000880947 */ /* 0x000fea000383ffff */
[----:B------:R-:W-:Y:S05]  /*2e70*/  BSYNC.RECONVERGENT B0 ;  /* 0x0000000000007941 */ /* 0x000fea0003800200 */
.L_x_35:
[----:B------:R-:W-:-:S07]  /*2e80*/  IMAD.U32 R53, RZ, RZ, UR45 ;  /* 0x0000002dff357e24 */ /* 0x000fce000f8e00ff */
.L_x_34:
[----:B------:R-:W-:-:S09]  /*2e90*/  UISETP.NE.AND UP0, UPT, UR51, URZ, UPT ;  /* 0x000000ff3300728c */ /* 0x000fd2000bf05270 */
[----:B------:R-:W-:Y:S05]  /*2ea0*/  BRA.U !UP0, `(.L_x_69) ;  /* 0x0000000d08447547 */ /* 0x000fea000b800000 */
[----:B------:R-:W-:-:S09]  /*2eb0*/  UISETP.GE.U32.AND UP0, UPT, UR56, 0x3, UPT ;  /* 0x000000033800788c */ /* 0x000fd2000bf06070 */
[----:B------:R-:W-:Y:S05]  /*2ec0*/  BRA.U !UP0, `(.L_x_70) ;  /* 0x0000000508c07547 */ /* 0x000fea000b800000 */
[----:B------:R-:W-:-:S05]  /*2ed0*/  IADD3 R46, P0, PT, R53, R22, RZ ;  /* 0x00000016352e7210 */ /* 0x000fca0007f1e0ff */
[----:B------:R-:W-:-:S05]  /*2ee0*/  IMAD.X R47, RZ, RZ, R2, P0 ;  /* 0x000000ffff2f7224 */ /* 0x000fca00000e0602 */
[----:B------:R-:W5:Y:S01]  /*2ef0*/  LD.E.U8 R0, desc[UR36][R46.64] ;  /* 0x000000242e007980 */ /* 0x000f62000c101100 */
[----:B------:R-:W-:Y:S01]  /*2f00*/  BSSY.RECONVERGENT B0, `(.L_x_71) ;  /* 0x000001a000007945 */ /* 0x000fe20003800200 */
[----:B01234-:R-:W-:Y:S01]  /*2f10*/  IMAD.WIDE.U32 R44, R53, 0x8, R4 ;  /* 0x00000008352c7825 */ /* 0x01ffe200078e0004 */
[----:B-----5:R-:W-:-:S13]  /*2f20*/  ISETP.NE.AND P0, PT, R0, RZ, PT ;  /* 0x000000ff0000720c */ /* 0x020fda0003f05270 */
[----:B------:R-:W-:Y:S05]  /*2f30*/  @P0 BRA `(.L_x_72) ;  /* 0x0000000000580947 */ /* 0x000fea0003800000 */
[----:B------:R-:W2:Y:S01]  /*2f40*/  LD.E.64 R12, desc[UR36][R44.64] ;  /* 0x000000242c0c7980 */ /* 0x000ea2000c101b00 */
[----:B------:R-:W0:Y:S01]  /*2f50*/  MUFU.RCP64H R9, R7 ;  /* 0x0000000700097308 */ /* 0x000e220000001800 */
        /* <DEDUP_REMOVED lines=18> */
.L_x_74:
[----:B------:R-:W-:Y:S05]  /*3080*/  BSYNC.RECONVERGENT B2 ;  /* 0x0000000000027941 */ /* 0x000fea0003800200 */
.L_x_73:
[----:B------:R0:W-:Y:S02]  /*3090*/  ST.E.64 desc[UR36][R44.64], R8 ;  /* 0x000000082c007985 */ /* 0x0001e4000c101b24 */
.L_x_72:
[----:B------:R-:W-:Y:S05]  /*30a0*/  BSYNC.RECONVERGENT B0 ;  /* 0x0000000000007941 */ /* 0x000fea0003800200 */
.L_x_71:
[----:B------:R-:W2:Y:S01]  /*30b0*/  LD.E.U8 R0, desc[UR36][R46.64+0x1] ;  /* 0x000001242e007980 */ /* 0x000ea2000c101100 */
[----:B------:R-:W-:Y:S01]  /*30c0*/  BSSY.RECONVERGENT B0, `(.L_x_75) ;  /* 0x0000019000007945 */ /* 0x000fe20003800200 */
        /* <DEDUP_REMOVED lines=22> */
.L_x_78:
[----:B------:R-:W-:Y:S05]  /*3230*/  BSYNC.RECONVERGENT B2 ;  /* 0x0000000000027941 */ /* 0x000fea0003800200 */
.L_x_77:
[----:B------:R1:W-:Y:S02]  /*3240*/  ST.E.64 desc[UR36][R44.64+0x8], R8 ;  /* 0x000008082c007985 */ /* 0x0003e4000c101b24 */
.L_x_76:
[----:B------:R-:W-:Y:S05]  /*3250*/  BSYNC.RECONVERGENT B0 ;  /* 0x0000000000007941 */ /* 0x000fea0003800200 */
.L_x_75:
        /* <DEDUP_REMOVED lines=24> */
.L_x_82:
[----:B------:R-:W-:Y:S05]  /*33e0*/  BSYNC.RECONVERGENT B2 ;  /* 0x0000000000027941 */ /* 0x000fea0003800200 */
.L_x_81:
[----:B------:R2:W-:Y:S02]  /*33f0*/  ST.E.64 desc[UR36][R44.64+0x10], R8 ;  /* 0x000010082c007985 */ /* 0x0005e4000c101b24 */
.L_x_80:
[----:B------:R-:W-:Y:S05]  /*3400*/  BSYNC.RECONVERGENT B0 ;  /* 0x0000000000007941 */ /* 0x000fea0003800200 */
.L_x_79:
        /* <DEDUP_REMOVED lines=24> */
.L_x_86:
[----:B------:R-:W-:Y:S05]  /*3590*/  BSYNC.RECONVERGENT B2 ;  /* 0x0000000000027941 */ /* 0x000fea0003800200 */
.L_x_85:
[----:B------:R3:W-:Y:S02]  /*35a0*/  ST.E.64 desc[UR36][R44.64+0x18], R8 ;  /* 0x000018082c007985 */ /* 0x0007e4000c101b24 */
.L_x_84:
[----:B------:R-:W-:Y:S05]  /*35b0*/  BSYNC.RECONVERGENT B0 ;  /* 0x0000000000007941 */ /* 0x000fea0003800200 */
.L_x_83:
[----:B------:R-:W-:-:S07]  /*35c0*/  VIADD R53, R53, 0x4 ;  /* 0x0000000435357836 */ /* 0x000fce0000000000 */
.L_x_70:
[----:B------:R-:W-:Y:S01]  /*35d0*/  UISETP.NE.AND UP0, UPT, UR52, URZ, UPT ;  /* 0x000000ff3400728c */ /* 0x000fe2000bf05270 */
[----:B------:R-:W-:Y:S08]  /*35e0*/  BSSY.RECONVERGENT B0, `(.L_x_69) ;  /* 0x000005d000007945 */ /* 0x000ff00003800200 */
[----:B------:R-:W-:Y:S05]  /*35f0*/  BRA.U !UP0, `(.L_x_87) ;  /* 0x00000005086c7547 */ /* 0x000fea000b800000 */
[----:B------:R-:W-:-:S09]  /*3600*/  UISETP.NE.AND UP0, UPT, UR52, 0x1, UPT ;  /* 0x000000013400788c */ /* 0x000fd2000bf05270 */
        /* <DEDUP_REMOVED lines=28> */
.L_x_92:
[----:B------:R-:W-:Y:S05]  /*37d0*/  BSYNC.RECONVERGENT B3 ;  /* 0x0000000000037941 */ /* 0x000fea0003800200 */
.L_x_91:
[----:B------:R0:W-:Y:S02]  /*37e0*/  ST.E.64 desc[UR36][R44.64], R8 ;  /* 0x000000082c007985 */ /* 0x0001e4000c101b24 */
.L_x_90:
[----:B------:R-:W-:Y:S05]  /*37f0*/  BSYNC.RECONVERGENT B2 ;  /* 0x0000000000027941 */ /* 0x000fea0003800200 */
.L_x_89:
        /* <DEDUP_REMOVED lines=24> */
.L_x_96:
[----:B------:R-:W-:Y:S05]  /*3980*/  BSYNC.RECONVERGENT B3 ;  /* 0x0000000000037941 */ /* 0x000fea0003800200 */
.L_x_95:
[----:B------:R1:W-:Y:S02]  /*3990*/  ST.E.64 desc[UR36][R44.64+0x8], R8 ;  /* 0x000008082c007985 */ /* 0x0003e4000c101b24 */
.L_x_94:
[----:B------:R-:W-:Y:S05]  /*39a0*/  BSYNC.RECONVERGENT B2 ;  /* 0x0000000000027941 */ /* 0x000fea0003800200 */
.L_x_93:
[----:B------:R-:W-:-:S07]  /*39b0*/  VIADD R53, R53, 0x2 ;  /* 0x0000000235357836 */ /* 0x000fce0000000000 */
.L_x_88:
[----:B------:R-:W5:Y:S02]  /*39c0*/  LDCU UR4, c[0x0][0x38c] ;  /* 0x00007180ff0477ac */ /* 0x000f640008000800 */
[----:B-----5:R-:W-:-:S09]  /*39d0*/  ULOP3.LUT UP0, URZ, UR4, 0x1, URZ, 0xc0, !UPT ;  /* 0x0000000104ff7892 */ /* 0x020fd2000f80c0ff */
[----:B------:R-:W-:Y:S05]  /*39e0*/  BRA.U !UP0, `(.L_x_87) ;  /* 0x0000000108707547 */ /* 0x000fea000b800000 */
[----:B01234-:R-:W-:-:S05]  /*39f0*/  IADD3 R8, P0, PT, R53, R22, RZ ;  /* 0x0000001635087210 */ /* 0x01ffca0007f1e0ff */
[----:B------:R-:W-:-:S05]  /*3a00*/  IMAD.X R9, RZ, RZ, R2, P0 ;  /* 0x000000ffff097224 */ /* 0x000fca00000e0602 */
[----:B------:R-:W2:Y:S02]  /*3a10*/  LD.E.U8 R8, desc[UR36][R8.64] ;  /* 0x0000002408087980 */ /* 0x000ea4000c101100 */
[----:B--2---:R-:W-:-:S13]  /*3a20*/  ISETP.NE.AND P0, PT, R8, RZ, PT ;  /* 0x000000ff0800720c */ /* 0x004fda0003f05270 */
[----:B------:R-:W-:Y:S05]  /*3a30*/  @P0 BRA `(.L_x_87) ;  /* 0x00000000005c0947 */ /* 0x000fea0003800000 */
[----:B------:R-:W-:-:S05]  /*3a40*/  IMAD.WIDE.U32 R44, R53, 0x8, R4 ;  /* 0x00000008352c7825 */ /* 0x000fca00078e0004 */
        /* <DEDUP_REMOVED lines=20> */
.L_x_98:
[----:B------:R-:W-:Y:S05]  /*3b90*/  BSYNC.RECONVERGENT B2 ;  /* 0x0000000000027941 */ /* 0x000fea0003800200 */
.L_x_97:
[----:B------:R0:W-:Y:S02]  /*3ba0*/  ST.E.64 desc[UR36][R44.64], R8 ;  /* 0x000000082c007985 */ /* 0x0001e4000c101b24 */
.L_x_87:
[----:B------:R-:W-:Y:S05]  /*3bb0*/  BSYNC.RECONVERGENT B0 ;  /* 0x0000000000007941 */ /* 0x000fea0003800200 */
.L_x_69:
[----:B0-----:R-:W5:Y:S04]  /*3bc0*/  LDG.E.64 R10, desc[UR36][R28.64] ;  /* 0x000000241c0a7981 */ /* 0x001f68000c1e1b00 */
[----:B-1234-:R-:W2:Y:S04]  /*3bd0*/  LDG.E.64 R8, desc[UR36][R28.64+0x10] ;  /* 0x000010241c087981 */ /* 0x01eea8000c1e1b00 */
[----:B------:R-:W3:Y:S01]  /*3be0*/  LDG.E.64 R6, desc[UR36][R28.64+0x8] ;  /* 0x000008241c067981 */ /* 0x000ee2000c1e1b00 */
[----:B------:R-:W-:Y:S01]  /*3bf0*/  BSSY.RECONVERGENT B0, `(.L_x_99) ;  /* 0x0000027000007945 */ /* 0x000fe20003800200 */
[----:B-----5:R-:W-:Y:S01]  /*3c00*/  SHF.R.U32.HI R0, RZ, 0x2, R11 ;  /* 0x00000002ff007819 */ /* 0x020fe2000001160b */
[----:B------:R-:W-:-:S03]  /*3c10*/  VIADD R20, R10, 0xb0f8a ;  /* 0x000b0f8a0a147836 */ /* 0x000fc60000000000 */
[----:B------:R-:W-:Y:S01]  /*3c20*/  LOP3.LUT R0, R0, R11, RZ, 0x3c, !PT ;  /* 0x0000000b00007212 */ /* 0x000fe200078e3cff */
[----:B--2---:R-:W-:Y:S01]  /*3c30*/  IMAD.SHL.U32 R3, R9, 0x10, RZ ;  /* 0x0000001009037824 */ /* 0x004fe200078e00ff */
[----:B------:R0:W-:Y:S01]  /*3c40*/  STG.E.64 desc[UR36][R28.64+0x8], R8 ;  /* 0x000008081c007986 */ /* 0x0001e2000c101b24 */
[----:B---3--:R-:W-:Y:S02]  /*3c50*/  SHF.R.U32.HI R13, RZ, 0x2, R6 ;  /* 0x00000002ff0d7819 */ /* 0x008fe40000011606 */
[C---:B------:R-:W-:Y:S02]  /*3c60*/  IMAD.SHL.U32 R11, R0.reuse, 0x2, RZ ;  /* 0x00000002000b7824 */ /* 0x040fe400078e00ff */
[----:B------:R-:W-:Y:S01]  /*3c70*/  IMAD.MOV.U32 R21, RZ, RZ, R7 ;  /* 0x000000ffff157224 */ /* 0x000fe200078e0007 */
[----:B------:R-:W-:Y:S02]  /*3c80*/  LOP3.LUT R13, R13, R6, RZ, 0x3c, !PT ;  /* 0x000000060d0d7212 */ /* 0x000fe400078e3cff */
[----:B------:R-:W-:Y:S01]  /*3c90*/  LOP3.LUT R12, R0, R11, R3, 0x96, !PT ;  /* 0x0000000b000c7212 */ /* 0x000fe200078e9603 */
[----:B------:R-:W-:Y:S01]  /*3ca0*/  IMAD.MOV.U32 R11, RZ, RZ, 0x3ca00000 ;  /* 0x3ca00000ff0b7424 */ /* 0x000fe200078e00ff */
[----:B------:R0:W-:Y:S01]  /*3cb0*/  STG.E.64 desc[UR36][R28.64], R20 ;  /* 0x000000141c007986 */ /* 0x0001e2000c101b24 */
[----:B------:R-:W-:Y:S01]  /*3cc0*/  IMAD.SHL.U32 R3, R13, 0x2, RZ ;  /* 0x000000020d037824 */ /* 0x000fe200078e00ff */
[----:B------:R-:W-:-:S05]  /*3cd0*/  LOP3.LUT R12, R12, R9, RZ, 0x3c, !PT ;  /* 0x000000090c0c7212 */ /* 0x000fca00078e3cff */
[----:B------:R-:W-:-:S05]  /*3ce0*/  IMAD.SHL.U32 R0, R12, 0x10, RZ ;  /* 0x000000100c007824 */ /* 0x000fca00078e00ff */
[----:B------:R-:W-:Y:S02]  /*3cf0*/  LOP3.LUT R13, R13, R3, R0, 0x96, !PT ;  /* 0x000000030d0d7212 */ /* 0x000fe400078e9600 */
[----:B------:R-:W-:Y:S01]  /*3d00*/  IADD3 R3, PT, PT, R10, 0x587c5, R12 ;  /* 0x000587c50a037810 */ /* 0x000fe20007ffe00c */
[----:B------:R-:W-:Y:S01]  /*3d10*/  IMAD.MOV.U32 R10, RZ, RZ, 0x0 ;  /* 0x00000000ff0a7424 */ /* 0x000fe200078e00ff */
[----:B------:R-:W-:-:S05]  /*3d20*/  LOP3.LUT R13, R13, R12, RZ, 0x3c, !PT ;  /* 0x0000000c0d0d7212 */ /* 0x000fca00078e3cff */
[----:B------:R-:W-:Y:S01]  /*3d30*/  IMAD.IADD R14, R13, 0x1, R20 ;  /* 0x000000010d0e7824 */ /* 0x000fe200078e0214 */
[----:B------:R0:W-:Y:S03]  /*3d40*/  STG.E.64 desc[UR36][R28.64+0x10], R12 ;  /* 0x0000100c1c007986 */ /* 0x0001e6000c101b24 */
[----:B------:R-:W-:-:S03]  /*3d50*/  IMAD.WIDE.U32 R14, R14, 0x200000, RZ ;  /* 0x002000000e0e7825 */ /* 0x000fc600078e00ff */
[----:B------:R-:W-:Y:S01]  /*3d60*/  LOP3.LUT R14, R14, R3, RZ, 0x3c, !PT ;  /* 0x000000030e0e7212 */ /* 0x000fe200078e3cff */
[----:B------:R-:W-:-:S03]  /*3d70*/  IMAD.MOV.U32 R3, RZ, RZ, RZ ;  /* 0x000000ffff037224 */ /* 0x000fc600078e00ff */
[----:B------:R-:W1:Y:S02]  /*3d80*/  I2F.F64.U64 R6, R14 ;  /* 0x0000000e00067312 */ /* 0x000e640000301800 */
[----:B-1----:R-:W-:Y:S01]  /*3d90*/  DFMA R10, R6, R10, 5.5511151231257827021e-17 ;  /* 0x3c900000060a742b */ /* 0x002fe2000000000a */
[----:B0-----:R-:W-:-:S10]  /*3da0*/  CS2R R6, SRZ ;  /* 0x0000000000067805 */ /* 0x001fd4000001ff00 */
.L_x_101:
[----:B------:R-:W-:-:S06]  /*3db0*/  IMAD.WIDE.U32 R8, R3, 0x8, R4 ;  /* 0x0000000803087825 */ /* 0x000fcc00078e0004 */
[----:B------:R-:W2:Y:S01]  /*3dc0*/  LD.E.64 R8, desc[UR36][R8.64] ;  /* 0x0000002408087980 */ /* 0x000ea2000c101b00 */
[----:B------:R-:W-:Y:S01]  /*3dd0*/  IMAD.MOV.U32 R41, RZ, RZ, R3 ;  /* 0x000000ffff297224 */ /* 0x000fe200078e0003 */
[----:B--2---:R-:W-:-:S08]  /*3de0*/  DADD R6, R8, R6 ;  /* 0x0000000008067229 */ /* 0x004fd00000000006 */
[----:B------:R-:W-:-:S14]  /*3df0*/  DSETP.GTU.AND P0, PT, R10, R6, PT ;  /* 0x000000060a00722a */ /* 0x000fdc0003f0c000 */
[----:B------:R-:W-:Y:S05]  /*3e00*/  @!P0 BRA `(.L_x_100) ;  /* 0x0000000000148947 */ /* 0x000fea0003800000 */
[----:B------:R-:W0:Y:S01]  /*3e10*/  LDCU UR4, c[0x0][0x38c] ;  /* 0x00007180ff0477ac */ /* 0x000e220008000800 */
[----:B------:R-:W-:-:S05]  /*3e20*/  VIADD R3, R3, 0x1 ;  /* 0x0000000103037836 */ /* 0x000fca0000000000 */
[----:B0-----:R-:W-:-:S13]  /*3e30*/  ISETP.NE.AND P0, PT, R3, UR4, PT ;  /* 0x0000000403007c0c */ /* 0x001fda000bf05270 */
[----:B------:R-:W-:Y:S05]  /*3e40*/  @P0 BRA `(.L_x_101) ;  /* 0xfffffffc00d80947 */ /* 0x000fea000383ffff */
[----:B------:R-:W-:-:S07]  /*3e50*/  IMAD.MOV.U32 R41, RZ, RZ, -0x1 ;  /* 0xffffffffff297424 */ /* 0x000fce00078e00ff */
.L_x_100:
[----:B------:R-:W-:Y:S05]  /*3e60*/  BSYNC.RECONVERGENT B0 ;  /* 0x0000000000007941 */ /* 0x000fea0003800200 */
.L_x_99:
[----:B------:R-:W-:-:S04]  /*3e70*/  MOV R0, 0x8 ;  /* 0x0000000800007802 */ /* 0x000fc80000000f00 */
[----:B------:R0:W1:Y:S03]  /*3e80*/  LDC.64 R6, c[0x4][R0] ;  /* 0x0100000000067b82 */ /* 0x0000660000000a00 */
[----:B------:R-:W-:-:S07]  /*3e90*/  LEPC R20, `(.L_x_102) ;  /* 0x000000001014794e */ /* 0x000fce0000000000 */
[----:B01----:R-:W-:Y:S05]  /*3ea0*/  CALL.ABS.NOINC R6 ;  /* 0x0000000006007343 */ /* 0x003fea0003c00000 */
.L_x_102:
[----:B------:R-:W-:Y:S01]  /*3eb0*/  IADD3 R4, P0, PT, R41, R22, RZ ;  /* 0x0000001629047210 */ /* 0x000fe20007f1e0ff */
[----:B------:R1:W-:Y:S01]  /*3ec0*/  ST.E desc[UR36][R18.64], R41 ;  /* 0x0000002912007985 */ /* 0x0003e2000c101924 */
[----:B------:R-:W-:Y:S02]  /*3ed0*/  ISETP.NE.AND P6, PT, R39, RZ, PT ;  /* 0x000000ff2700720c */ /* 0x000fe40003fc5270 */
[----:B------:R-:W-:-:S05]  /*3ee0*/  LEA.HI.X.SX32 R5, R41, R2, 0x1, P0 ;  /* 0x0000000229057211 */ /* 0x000fca00000f0eff */
[----:B------:R1:W-:Y:S06]  /*3ef0*/  ST.E.U8 desc[UR36][R4.64], R26 ;  /* 0x0000001a04007985 */ /* 0x0003ec000c101124 */
[----:B------:R-:W-:Y:S05]  /*3f00*/  @P6 BRA `(.L_x_103) ;  /* 0xffffffd000286947 */ /* 0x000fea000383ffff */
[----:B------:R-:W-:Y:S05]  /*3f10*/  BSYNC.RECONVERGENT B7 ;  /* 0x0000000000077941 */ /* 0x000fea0003800200 */
.L_x_12:
[----:B------:R-:W-:Y:S01]  /*3f20*/  BSSY.RECONVERGENT B0, `(.L_x_104) ;  /* 0x0000009000007945 */ /* 0x000fe20003800200 */
[----:B0-----:R-:W-:-:S07]  /*3f30*/  IMAD.MOV.U32 R3, RZ, RZ, RZ ;  /* 0x000000ffff037224 */ /* 0x001fce00078e00ff */
.L_x_105:
[----:B------:R-:W-:-:S05]  /*3f40*/  IADD3 R6, P0, PT, R3, R22, RZ ;  /* 0x0000001603067210 */ /* 0x000fca0007f1e0ff */
[----:B------:R-:W-:-:S05]  /*3f50*/  IMAD.X R7, RZ, RZ, R2, P0 ;  /* 0x000000ffff077224 */ /* 0x000fca00000e0602 */
[----:B------:R-:W2:Y:S01]  /*3f60*/  LD.E.U8 R0, desc[UR36][R6.64] ;  /* 0x0000002406007980 */ /* 0x000ea2000c101100 */
[----:B------:R-:W-:Y:S02]  /*3f70*/  IMAD.MOV.U32 R9, RZ, RZ, R3 ;  /* 0x000000ffff097224 */ /* 0x000fe400078e0003 */
[----:B------:R-:W-:Y:S01]  /*3f80*/  VIADD R3, R3, 0x1 ;  /* 0x0000000103037836 */ /* 0x000fe20000000000 */
[----:B--2---:R-:W-:-:S13]  /*3f90*/  ISETP.NE.AND P0, PT, R0, RZ, PT ;  /* 0x000000ff0000720c */ /* 0x004fda0003f05270 */
[----:B------:R-:W-:Y:S05]  /*3fa0*/  @P0 BRA `(.L_x_105) ;  /* 0xfffffffc00e40947 */ /* 0x000fea000383ffff */
[----:B------:R-:W-:Y:S05]  /*3fb0*/  BSYNC.RECONVERGENT B0 ;  /* 0x0000000000007941 */ /* 0x000fea0003800200 */
.L_x_104:
[----:B-1----:R-:W-:Y:S01]  /*3fc0*/  IMAD.U32 R5, RZ, RZ, UR48 ;  /* 0x00000030ff057e24 */ /* 0x002fe2000f8e00ff */
[----:B------:R-:W-:-:S03]  /*3fd0*/  ISETP.GE.AND P1, PT, R27, 0x1, PT ;  /* 0x000000011b00780c */ /* 0x000fc60003f26270 */
[----:B------:R-:W-:-:S05]  /*3fe0*/  IMAD.WIDE R4, R5, 0x4, R16 ;  /* 0x0000000405047825 */ /* 0x000fca00078e0210 */
[----:B------:R0:W-:Y:S04]  /*3ff0*/  ST.E desc[UR36][R4.64], R9 ;  /* 0x0000000904007985 */ /* 0x0001e8000c101924 */
[----:B------:R0:W-:Y:S01]  /*4000*/  ST.E.U8 desc[UR36][R6.64], R26 ;  /* 0x0000001a06007985 */ /* 0x0001e2000c101124 */
[----:B------:R-:W-:Y:S05]  /*4010*/  @!P1 BRA `(.L_x_106) ;  /* 0x0000000400a89947 */ /* 0x000fea0003800000 */
[----:B------:R-:W1:Y:S01]  /*4020*/  LDC R0, c[0x0][0x38c] ;  /* 0x0000e300ff007b82 */ /* 0x000e620000000800 */
[----:B------:R-:W-:Y:S01]  /*4030*/  IMAD.MOV.U32 R3, RZ, RZ, RZ ;  /* 0x000000ffff037224 */ /* 0x000fe200078e00ff */
[----:B-1----:R-:W-:-:S13]  /*4040*/  ISETP.GE.U32.AND P0, PT, R0, 0x10, PT ;  /* 0x000000100000780c */ /* 0x002fda0003f06070 */
[----:B------:R-:W-:Y:S05]  /*4050*/  @!P0 BRA `(.L_x_107) ;  /* 0x0000000000ac8947 */ /* 0x000fea0003800000 */
[----:B0-----:R-:W0:Y:S01]  /*4060*/  LDC.64 R4, c[0x0][0x3b0] ;  /* 0x0000ec00ff047b82 */ /* 0x001e220000000a00 */
[----:B------:R-:W-:Y:S01]  /*4070*/  BSSY.RECONVERGENT B0, `(.L_x_108) ;  /* 0x0000028000007945 */ /* 0x000fe20003800200 */
[----:B------:R-:W-:-:S07]  /*4080*/  IMAD.MOV.U32 R3, RZ, RZ, RZ ;  /* 0x000000ffff037224 */ /* 0x000fce00078e00ff */
.L_x_109:
[----:B------:R-:W-:-:S05]  /*4090*/  IMAD.WIDE.U32 R6, R3, 0x4, R16 ;  /* 0x0000000403067825 */ /* 0x000fca00078e0010 */
[----:B----4-:R-:W2:Y:S01]  /*40a0*/  LD.E R11, desc[UR36][R6.64] ;  /* 0x00000024060b7980 */ /* 0x010ea2000c101900 */
[----:B------:R-:W-:-:S04]  /*40b0*/  IMAD R9, R34, R0, R3 ;  /* 0x0000000022097224 */ /* 0x000fc800078e0203 */
[----:B0-----:R-:W-:-:S05]  /*40c0*/  IMAD.WIDE R8, R9, 0x4, R4 ;  /* 0x0000000409087825 */ /* 0x001fca00078e0204 */
[----:B--2---:R0:W-:Y:S04]  /*40d0*/  STG.E desc[UR36][R8.64], R11 ;  /* 0x0000000b08007986 */ /* 0x0041e8000c101924 */
[----:B------:R-:W2:Y:S04]  /*40e0*/  LD.E R13, desc[UR36][R6.64+0x4] ;  /* 0x00000424060d7980 */ /* 0x000ea8000c101900 */
[----:B--2---:R1:W-:Y:S04]  /*40f0*/  STG.E desc[UR36][R8.64+0x4], R13 ;  /* 0x0000040d08007986 */ /* 0x0043e8000c101924 */
[----:B------:R-:W2:Y:S04]  /*4100*/  LD.E R15, desc[UR36][R6.64+0x8] ;  /* 0x00000824060f7980 */ /* 0x000ea8000c101900 */
[----:B--2---:R2:W-:Y:S04]  /*4110*/  STG.E desc[UR36][R8.64+0x8], R15 ;  /* 0x0000080f08007986 */ /* 0x0045e8000c101924 */
[----:B------:R-:W3:Y:S04]  /*4120*/  LD.E R19, desc[UR36][R6.64+0xc] ;  /* 0x00000c2406137980 */ /* 0x000ee8000c101900 */
[----:B---3--:R3:W-:Y:S04]  /*4130*/  STG.E desc[UR36][R8.64+0xc], R19 ;  /* 0x00000c1308007986 */ /* 0x0087e8000c101924 */
[----:B------:R-:W4:Y:S04]  /*4140*/  LD.E R21, desc[UR36][R6.64+0x10] ;  /* 0x0000102406157980 */ /* 0x000f28000c101900 */
[----:B----4-:R4:W-:Y:S04]  /*4150*/  STG.E desc[UR36][R8.64+0x10], R21 ;  /* 0x0000101508007986 */ /* 0x0109e8000c101924 */
[----:B------:R-:W5:Y:S04]  /*4160*/  LD.E R25, desc[UR36][R6.64+0x14] ;  /* 0x0000142406197980 */ /* 0x000f68000c101900 */
[----:B-----5:R5:W-:Y:S04]  /*4170*/  STG.E desc[UR36][R8.64+0x14], R25 ;  /* 0x0000141908007986 */ /* 0x020be8000c101924 */
[----:B0-----:R-:W2:Y:S04]  /*4180*/  LD.E R11, desc[UR36][R6.64+0x18] ;  /* 0x00001824060b7980 */ /* 0x001ea8000c101900 */
[----:B--2---:R0:W-:Y:S04]  /*4190*/  STG.E desc[UR36][R8.64+0x18], R11 ;  /* 0x0000180b08007986 */ /* 0x0041e8000c101924 */
[----:B-1----:R-:W2:Y:S04]  /*41a0*/  LD.E R13, desc[UR36][R6.64+0x1c] ;  /* 0x00001c24060d7980 */ /* 0x002ea8000c101900 */
[----:B--2---:R1:W-:Y:S04]  /*41b0*/  STG.E desc[UR36][R8.64+0x1c], R13 ;  /* 0x00001c0d08007986 */ /* 0x0043e8000c101924 */
[----:B------:R-:W2:Y:S04]  /*41c0*/  LD.E R15, desc[UR36][R6.64+0x20] ;  /* 0x00002024060f7980 */ /* 0x000ea8000c101900 */
[----:B--2---:R2:W-:Y:S04]  /*41d0*/  STG.E desc[UR36][R8.64+0x20], R15 ;  /* 0x0000200f08007986 */ /* 0x0045e8000c101924 */
[----:B---3--:R-:W3:Y:S04]  /*41e0*/  LD.E R19, desc[UR36][R6.64+0x24] ;  /* 0x0000242406137980 */ /* 0x008ee8000c101900 */
[----:B---3--:R3:W-:Y:S04]  /*41f0*/  STG.E desc[UR36][R8.64+0x24], R19 ;  /* 0x0000241308007986 */ /* 0x0087e8000c101924 */
[----:B----4-:R-:W4:Y:S04]  /*4200*/  LD.E R21, desc[UR36][R6.64+0x28] ;  /* 0x0000282406157980 */ /* 0x010f28000c101900 */
[----:B----4-:R4:W-:Y:S04]  /*4210*/  STG.E desc[UR36][R8.64+0x28], R21 ;  /* 0x0000281508007986 */ /* 0x0109e8000c101924 */
[----:B-----5:R-:W5:Y:S04]  /*4220*/  LD.E R25, desc[UR36][R6.64+0x2c] ;  /* 0x00002c2406197980 */ /* 0x020f68000c101900 */
[----:B-----5:R4:W-:Y:S04]  /*4230*/  STG.E desc[UR36][R8.64+0x2c], R25 ;  /* 0x00002c1908007986 */ /* 0x0209e8000c101924 */
[----:B0-----:R-:W5:Y:S04]  /*4240*/  LD.E R11, desc[UR36][R6.64+0x30] ;  /* 0x00003024060b7980 */ /* 0x001f68000c101900 */
[----:B-----5:R4:W-:Y:S04]  /*4250*/  STG.E desc[UR36][R8.64+0x30], R11 ;  /* 0x0000300b08007986 */ /* 0x0209e8000c101924 */
[----:B-1----:R-:W5:Y:S04]  /*4260*/  LD.E R13, desc[UR36][R6.64+0x34] ;  /* 0x00003424060d7980 */ /* 0x002f68000c101900 */
[----:B-----5:R4:W-:Y:S04]  /*4270*/  STG.E desc[UR36][R8.64+0x34], R13 ;  /* 0x0000340d08007986 */ /* 0x0209e8000c101924 */
[----:B--2---:R-:W2:Y:S04]  /*4280*/  LD.E R15, desc[UR36][R6.64+0x38] ;  /* 0x00003824060f7980 */ /* 0x004ea8000c101900 */
[----:B--2---:R4:W-:Y:S04]  /*4290*/  STG.E desc[UR36][R8.64+0x38], R15 ;  /* 0x0000380f08007986 */ /* 0x0049e8000c101924 */
[----:B---3--:R-:W2:Y:S01]  /*42a0*/  LD.E R19, desc[UR36][R6.64+0x3c] ;  /* 0x00003c2406137980 */ /* 0x008ea2000c101900 */
[----:B------:R-:W-:-:S05]  /*42b0*/  VIADD R3, R3, 0x10 ;  /* 0x0000001003037836 */ /* 0x000fca0000000000 */
[----:B------:R-:W-:Y:S01]  /*42c0*/  ISETP.NE.AND P0, PT, R3, UR53, PT ;  /* 0x0000003503007c0c */ /* 0x000fe2000bf05270 */
[----:B--2---:R4:W-:-:S12]  /*42d0*/  STG.E desc[UR36][R8.64+0x3c], R19 ;  /* 0x00003c1308007986 */ /* 0x0049d8000c101924 */
[----:B------:R-:W-:Y:S05]  /*42e0*/  @P0 BRA `(.L_x_109) ;  /* 0xfffffffc00680947 */ /* 0x000fea000383ffff */
[----:B------:R-:W-:Y:S05]  /*42f0*/  BSYNC.RECONVERGENT B0 ;  /* 0x0000000000007941 */ /* 0x000fea0003800200 */
.L_x_108:
[----:B------:R-:W-:-:S07]  /*4300*/  IMAD.U32 R3, RZ, RZ, UR53 ;  /* 0x00000035ff037e24 */ /* 0x000fce000f8e00ff */
.L_x_107:
[----:B------:R-:W-:-:S09]  /*4310*/  UISETP.NE.AND UP0, UPT, UR50, URZ, UPT ;  /* 0x000000ff3200728c */ /* 0x000fd2000bf05270 */
[----:B------:R-:W-:Y:S05]  /*4320*/  BRA.U !UP0, `(.L_x_106) ;  /* 0x0000000108e47547 */ /* 0x000fea000b800000 */
[----:B------:R-:W-:Y:S02]  /*4330*/  UIADD3 UR4, UPT, UPT, UR50, -0x1, URZ ;  /* 0xffffffff32047890 */ /* 0x000fe4000fffe0ff */
[----:B------:R-:W-:Y:S02]  /*4340*/  UISETP.NE.AND UP1, UPT, UR51, URZ, UPT ;  /* 0x000000ff3300728c */ /* 0x000fe4000bf25270 */
[----:B------:R-:W-:-:S09]  /*4350*/  UISETP.GE.U32.AND UP0, UPT, UR4, 0x7, UPT ;  /* 0x000000070400788c */ /* 0x000fd2000bf06070 */
[----:B------:R-:W-:Y:S05]  /*4360*/  BRA.U !UP0, `(.L_x_110) ;  /* 0x0000000108547547 */ /* 0x000fea000b800000 */
[----:B0-----:R-:W-:Y:S01]  /*4370*/  IMAD.WIDE.U32 R4, R3, 0x4, R16 ;  /* 0x0000000403047825 */ /* 0x001fe200078e0010 */
[----:B------:R-:W0:Y:S04]  /*4380*/  LDC.64 R6, c[0x0][0x3b0] ;  /* 0x0000ec00ff067b82 */ /* 0x000e280000000a00 */
        /* <DEDUP_REMOVED lines=10> */
[----:B------:R-:W3:Y:S04]  /*4430*/  LD.E R19, desc[UR36][R4.64+0x10] ;  /* 0x0000102404137980 */ /* 0x000ee8000c101900 */
[----:B---3--:R2:W-:Y:S04]  /*4440*/  STG.E desc[UR36][R6.64+0x10], R19 ;  /* 0x0000101306007986 */ /* 0x0085e8000c101924 */
[----:B------:R-:W3:Y:S04]  /*4450*/  LD.E R21, desc[UR36][R4.64+0x14] ;  /* 0x0000142404157980 */ /* 0x000ee8000c101900 */
[----:B---3--:R2:W-:Y:S04]  /*4460*/  STG.E desc[UR36][R6.64+0x14], R21 ;  /* 0x0000141506007986 */ /* 0x0085e8000c101924 */
[----:B0-----:R-:W3:Y:S04]  /*4470*/  LD.E R9, desc[UR36][R4.64+0x18] ;  /* 0x0000182404097980 */ /* 0x001ee8000c101900 */
[----:B---3--:R2:W-:Y:S04]  /*4480*/  STG.E desc[UR36][R6.64+0x18], R9 ;  /* 0x0000180906007986 */ /* 0x0085e8000c101924 */
[----:B-1----:R-:W3:Y:S01]  /*4490*/  LD.E R11, desc[UR36][R4.64+0x1c] ;  /* 0x00001c24040b7980 */ /* 0x002ee2000c101900 */
[----:B------:R-:W-:-:S03]  /*44a0*/  VIADD R3, R3, 0x8 ;  /* 0x0000000803037836 */ /* 0x000fc60000000000 */
[----:B---3--:R2:W-:Y:S04]  /*44b0*/  STG.E desc[UR36][R6.64+0x1c], R11 ;  /* 0x00001c0b06007986 */ /* 0x0085e8000c101924 */
.L_x_110:
[----:B------:R-:W-:Y:S05]  /*44c0*/  BRA.U !UP1, `(.L_x_106) ;  /* 0x00000001097c7547 */ /* 0x000fea000b800000 */
[----:B------:R-:W-:Y:S02]  /*44d0*/  UISETP.GE.U32.AND UP0, UPT, UR56, 0x3, UPT ;  /* 0x000000033800788c */ /* 0x000fe4000bf06070 */
[----:B------:R-:W-:-:S07]  /*44e0*/  UISETP.NE.AND UP1, UPT, UR52, URZ, UPT ;  /* 0x000000ff3400728c */ /* 0x000fce000bf25270 */
[----:B------:R-:W-:Y:S05]  /*44f0*/  BRA.U !UP0, `(.L_x_111) ;  /* 0x0000000108347547 */ /* 0x000fea000b800000 */
[----:B0-2---:R-:W-:Y:S01]  /*4500*/  IMAD.WIDE.U32 R6, R3, 0x4, R16 ;  /* 0x0000000403067825 */ /* 0x005fe200078e0010 */
        /* <DEDUP_REMOVED lines=9> */
[----:B------:R-:W2:Y:S01]  /*45a0*/  LD.E R15, desc[UR36][R6.64+0xc] ;  /* 0x00000c24060f7980 */ /* 0x000ea2000c101900 */
[----:B------:R-:W-:-:S03]  /*45b0*/  VIADD R3, R3, 0x4 ;  /* 0x0000000403037836 */ /* 0x000fc60000000000 */
[----:B--2---:R1:W-:Y:S04]  /*45c0*/  STG.E desc[UR36][R4.64+0xc], R15 ;  /* 0x00000c0f04007986 */ /* 0x0043e8000c101924 */
.L_x_111:
[----:B------:R-:W-:Y:S05]  /*45d0*/  BRA.U !UP1, `(.L_x_106) ;  /* 0x0000000109387547 */ /* 0x000fea000b800000 */
[----:B01----:R-:W-:Y:S01]  /*45e0*/  IMAD.WIDE.U32 R4, R3, 0x4, R16 ;  /* 0x0000000403047825 */ /* 0x003fe200078e0010 */
[----:B--2---:R-:W0:Y:S04]  /*45f0*/  LDC.64 R6, c[0x0][0x3b0] ;  /* 0x0000ec00ff067b82 */ /* 0x004e280000000a00 */
[----:B----4-:R-:W2:Y:S01]  /*4600*/  LD.E R9, desc[UR36][R4.64] ;  /* 0x0000002404097980 */ /* 0x010ea2000c101900 */
[----:B------:R-:W-:Y:S01]  /*4610*/  IMAD R3, R37, R0, R3 ;  /* 0x0000000025037224 */ /* 0x000fe200078e0203 */
[----:B------:R-:W-:-:S03]  /*4620*/  UISETP.NE.AND UP0, UPT, UR52, 0x1, UPT ;  /* 0x000000013400788c */ /* 0x000fc6000bf05270 */
[----:B0-----:R-:W-:-:S05]  /*4630*/  IMAD.WIDE R6, R3, 0x4, R6 ;  /* 0x0000000403067825 */ /* 0x001fca00078e0206 */
[----:B--2---:R3:W-:Y:S01]  /*4640*/  STG.E desc[UR36][R6.64], R9 ;  /* 0x0000000906007986 */ /* 0x0047e2000c101924 */
[----:B------:R-:W-:Y:S05]  /*4650*/  BRA.U !UP0, `(.L_x_106) ;  /* 0x0000000108187547 */ /* 0x000fea000b800000 */
[----:B------:R-:W2:Y:S01]  /*4660*/  LD.E R3, desc[UR36][R4.64+0x4] ;  /* 0x0000042404037980 */ /* 0x000ea2000c101900 */
[----:B------:R-:W-:-:S03]  /*4670*/  UISETP.NE.AND UP0, UPT, UR52, 0x2, UPT ;  /* 0x000000023400788c */ /* 0x000fc6000bf05270 */
[----:B--2---:R0:W-:Y:S06]  /*4680*/  STG.E desc[UR36][R6.64+0x4], R3 ;  /* 0x0000040306007986 */ /* 0x0041ec000c101924 */
[----:B------:R-:W-:Y:S05]  /*4690*/  BRA.U !UP0, `(.L_x_106) ;  /* 0x0000000108087547 */ /* 0x000fea000b800000 */
[----:B------:R-:W2:Y:S04]  /*46a0*/  LD.E R5, desc[UR36][R4.64+0x8] ;  /* 0x0000082404057980 */ /* 0x000ea8000c101900 */
[----:B--2---:R1:W-:Y:S02]  /*46b0*/  STG.E desc[UR36][R6.64+0x8], R5 ;  /* 0x0000080506007986 */ /* 0x0043e4000c101924 */
.L_x_106:
[----:B------:R-:W-:Y:S01]  /*46c0*/  MOV R18, 0x8 ;  /* 0x0000000800127802 */ /* 0x000fe20000000f00 */
[----:B01----:R-:W-:Y:S02]  /*46d0*/  IMAD.MOV.U32 R4, RZ, RZ, R16 ;  /* 0x000000ffff047224 */ /* 0x003fe400078e0010 */
[----:B------:R-:W-:Y:S01]  /*46e0*/  IMAD.MOV.U32 R5, RZ, RZ, R17 ;  /* 0x000000ffff057224 */ /* 0x000fe200078e0011 */
[----:B--23--:R0:W1:Y:S06]  /*46f0*/  LDC.64 R6, c[0x4][R18] ;  /* 0x0100000012067b82 */ /* 0x00c06c0000000a00 */
[----:B----4-:R-:W-:-:S07]  /*4700*/  LEPC R20, `(.L_x_112) ;  /* 0x000000001014794e */ /* 0x010fce0000000000 */
[----:B01----:R-:W-:Y:S05]  /*4710*/  CALL.ABS.NOINC R6 ;  /* 0x0000000006007343 */ /* 0x003fea0003c00000 */
.L_x_112:
[----:B------:R-:W0:Y:S01]  /*4720*/  LDC.64 R18, c[0x4][R18] ;  /* 0x0100000012127b82 */ /* 0x000e220000000a00 */
[----:B------:R-:W-:Y:S02]  /*4730*/  IMAD.MOV.U32 R4, RZ, RZ, R22 ;  /* 0x000000ffff047224 */ /* 0x000fe400078e0016 */
[----:B------:R-:W-:-:S07]  /*4740*/  IMAD.MOV.U32 R5, RZ, RZ, R2 ;  /* 0x000000ffff057224 */ /* 0x000fce00078e0002 */
[----:B------:R-:W-:-:S07]  /*4750*/  LEPC R20, `(.L_x_113) ;  /* 0x000000001014794e */ /* 0x000fce0000000000 */
[----:B0-----:R-:W-:Y:S05]  /*4760*/  CALL.ABS.NOINC R18 ;  /* 0x0000000012007343 */ /* 0x001fea0003c00000 */
.L_x_113:
[----:B------:R-:W0:Y:S01]  /*4770*/  LDCU UR4, c[0x0][0x388] ;  /* 0x00007100ff0477ac */ /* 0x000e220008000800 */
[----:B------:R-:W-:-:S05]  /*4780*/  VIADD R38, R38, UR44 ;  /* 0x0000002c26267c36 */ /* 0x000fca0008000000 */
[----:B0-----:R-:W-:-:S13]  /*4790*/  ISETP.GE.AND P0, PT, R38, UR4, PT ;  /* 0x0000000426007c0c */ /* 0x001fda000bf06270 */
[----:B------:R-:W-:Y:S05]  /*47a0*/  @!P0 BRA `(.L_x_114) ;  /* 0xffffffbc00188947 */ /* 0x000fea000383ffff */
[----:B------:R-:W-:Y:S05]  /*47b0*/  BSYNC.RECONVERGENT B6 ;  /* 0x0000000000067941 */ /* 0x000fea0003800200 */
.L_x_0:
[----:B------:R-:W-:Y:S05]  /*47c0*/  EXIT ;  /* 0x000000000000794d */ /* 0x000fea0003800000 */
        .weak           $__internal_0_$__cuda_sm20_dblrcp_rn_slowpath_v3
        .type           $__internal_0_$__cuda_sm20_dblrcp_rn_slowpath_v3,@function
        .size           $__internal_0_$__cuda_sm20_dblrcp_rn_slowpath_v3,($__internal_1_$__cuda_sm20_div_rn_f64_full - $__internal_0_$__cuda_sm20_dblrcp_rn_slowpath_v3)
$__internal_0_$__cuda_sm20_dblrcp_rn_slowpath_v3:
[----:B------:R-:W-:Y:S01]  /*47d0*/  DSETP.GTU.AND P0, PT, |R10|, +INF , PT ;  /* 0x7ff000000a00742a */ /* 0x000fe20003f0c200 */
[----:B------:R-:W-:-:S13]  /*47e0*/  BSSY.RECONVERGENT B3, `(.L_x_115) ;  /* 0x0000023000037945 */ /* 0x000fda0003800200 */
[----:B------:R-:W-:Y:S05]  /*47f0*/  @P0 BRA `(.L_x_116) ;  /* 0x00000000007c0947 */ /* 0x000fea0003800000 */
[----:B------:R-:W-:-:S05]  /*4800*/  LOP3.LUT R15, R11, 0x7fffffff, RZ, 0xc0, !PT ;  /* 0x7fffffff0b0f7812 */ /* 0x000fca00078ec0ff */
[----:B------:R-:W-:-:S05]  /*4810*/  VIADD R12, R15, 0xffffffff ;  /* 0xffffffff0f0c7836 */ /* 0x000fca0000000000 */
[----:B------:R-:W-:-:S13]  /*4820*/  ISETP.GE.U32.AND P0, PT, R12, 0x7fefffff, PT ;  /* 0x7fefffff0c00780c */ /* 0x000fda0003f06070 */
[----:B------:R-:W-:Y:S01]  /*4830*/  @P0 LOP3.LUT R13, R11, 0x7ff00000, RZ, 0x3c, !PT ;  /* 0x7ff000000b0d0812 */ /* 0x000fe200078e3cff */
[----:B------:R-:W-:Y:S01]  /*4840*/  @P0 IMAD.MOV.U32 R12, RZ, RZ, RZ ;  /* 0x000000ffff0c0224 */ /* 0x000fe200078e00ff */
[----:B------:R-:W-:Y:S06]  /*4850*/  @P0 BRA `(.L_x_117) ;  /* 0x00000000006c0947 */ /* 0x000fec0003800000 */
[----:B------:R-:W-:-:S13]  /*4860*/  ISETP.GE.U32.AND P0, PT, R15, 0x1000001, PT ;  /* 0x010000010f00780c */ /* 0x000fda0003f06070 */
[----:B------:R-:W-:Y:S05]  /*4870*/  @!P0 BRA `(.L_x_118) ;  /* 0x0000000000348947 */ /* 0x000fea0003800000 */
[----:B------:R-:W-:Y:S02]  /*4880*/  VIADD R13, R11, 0xc0200000 ;  /* 0xc02000000b0d7836 */ /* 0x000fe40000000000 */
[----:B------:R-:W-:Y:S02]  /*4890*/  IMAD.MOV.U32 R12, RZ, RZ, R10 ;  /* 0x000000ffff0c7224 */ /* 0x000fe400078e000a */
[----:B------:R-:W0:Y:S04]  /*48a0*/  MUFU.RCP64H R15, R13 ;  /* 0x0000000d000f7308 */ /* 0x000e280000001800 */
[----:B0-----:R-:W-:-:S08]  /*48b0*/  DFMA R20, -R12, R14, 1 ;  /* 0x3ff000000c14742b */ /* 0x001fd0000000010e */
[----:B------:R-:W-:-:S08]  /*48c0*/  DFMA R20, R20, R20, R20 ;  /* 0x000000141414722b */ /* 0x000fd00000000014 */
[----:B------:R-:W-:-:S08]  /*48d0*/  DFMA R20, R14, R20, R14 ;  /* 0x000000140e14722b */ /* 0x000fd0000000000e */
[----:B------:R-:W-:-:S08]  /*48e0*/  DFMA R14, -R12, R20, 1 ;  /* 0x3ff000000c0e742b */ /* 0x000fd00000000114 */
[----:B------:R-:W-:-:S08]  /*48f0*/  DFMA R14, R20, R14, R20 ;  /* 0x0000000e140e722b */ /* 0x000fd00000000014 */
[----:B------:R-:W-:-:S08]  /*4900*/  DMUL R14, R14, 2.2250738585072013831e-308 ;  /* 0x001000000e0e7828 */ /* 0x000fd00000000000 */
[----:B------:R-:W-:-:S08]  /*4910*/  DFMA R10, -R10, R14, 1 ;  /* 0x3ff000000a0a742b */ /* 0x000fd0000000010e */
[----:B------:R-:W-:-:S08]  /*4920*/  DFMA R10, R10, R10, R10 ;  /* 0x0000000a0a0a722b */ /* 0x000fd0000000000a */
[----:B------:R-:W-:Y:S01]  /*4930*/  DFMA R12, R14, R10, R14 ;  /* 0x0000000a0e0c722b */ /* 0x000fe2000000000e */
[----:B------:R-:W-:Y:S10]  /*4940*/  BRA `(.L_x_117) ;  /* 0x0000000000307947 */ /* 0x000ff40003800000 */
.L_x_118:
[----:B------:R-:W-:Y:S01]  /*4950*/  DMUL R10, R10, 8.11296384146066816958e+31 ;  /* 0x469000000a0a7828 */ /* 0x000fe20000000000 */
[----:B------:R-:W-:-:S05]  /*4960*/  IMAD.MOV.U32 R12, RZ, RZ, R14 ;  /* 0x000000ffff0c7224 */ /* 0x000fca00078e000e */
[----:B------:R-:W0:Y:S02]  /*4970*/  MUFU.RCP64H R13, R11 ;  /* 0x0000000b000d7308 */ /* 0x000e240000001800 */
[----:B0-----:R-:W-:-:S08]  /*4980*/  DFMA R14, -R10, R12, 1 ;  /* 0x3ff000000a0e742b */ /* 0x001fd0000000010c */
[----:B------:R-:W-:-:S08]  /*4990*/  DFMA R14, R14, R14, R14 ;  /* 0x0000000e0e0e722b */ /* 0x000fd0000000000e */
[----:B------:R-:W-:-:S08]  /*49a0*/  DFMA R14, R12, R14, R12 ;  /* 0x0000000e0c0e722b */ /* 0x000fd0000000000c */
[----:B------:R-:W-:-:S08]  /*49b0*/  DFMA R12, -R10, R14, 1 ;  /* 0x3ff000000a0c742b */ /* 0x000fd0000000010e */
[----:B------:R-:W-:-:S08]  /*49c0*/  DFMA R12, R14, R12, R14 ;  /* 0x0000000c0e0c722b */ /* 0x000fd0000000000e */
[----:B------:R-:W-:Y:S01]  /*49d0*/  DMUL R12, R12, 8.11296384146066816958e+31 ;  /* 0x469000000c0c7828 */ /* 0x000fe20000000000 */
[----:B------:R-:W-:Y:S10]  /*49e0*/  BRA `(.L_x_117) ;  /* 0x0000000000087947 */ /* 0x000ff40003800000 */
.L_x_116:
[----:B------:R-:W-:Y:S01]  /*49f0*/  LOP3.LUT R13, R11, 0x80000, RZ, 0xfc, !PT ;  /* 0x000800000b0d7812 */ /* 0x000fe200078efcff */
[----:B------:R-:W-:-:S07]  /*4a00*/  IMAD.MOV.U32 R12, RZ, RZ, R10 ;  /* 0x000000ffff0c7224 */ /* 0x000fce00078e000a */
.L_x_117:
[----:B------:R-:W-:Y:S05]  /*4a10*/  BSYNC.RECONVERGENT B3 ;  /* 0x0000000000037941 */ /* 0x000fea0003800200 */
.L_x_115:
[----:B------:R-:W-:Y:S02]  /*4a20*/  IMAD.MOV.U32 R10, RZ, RZ, R0 ;  /* 0x000000ffff0a7224 */ /* 0x000fe400078e0000 */
[----:B------:R-:W-:Y:S02]  /*4a30*/  IMAD.MOV.U32 R11, RZ, RZ, 0x0 ;  /* 0x00000000ff0b7424 */ /* 0x000fe400078e00ff */
[----:B------:R-:W-:Y:S02]  /*4a40*/  IMAD.MOV.U32 R50, RZ, RZ, R12 ;  /* 0x000000ffff327224 */ /* 0x000fe400078e000c */
[----:B------:R-:W-:Y:S01]  /*4a50*/  IMAD.MOV.U32 R51, RZ, RZ, R13 ;  /* 0x000000ffff337224 */ /* 0x000fe200078e000d */
[----:B------:R-:W-:Y:S06]  /*4a60*/  RET.REL.NODEC R10 `(_Z15generate_kernelP17curandStateXORWOWiiddPdS1_Pi) ;  /* 0xffffffb40a647950 */ /* 0x000fec0003c3ffff */
        .weak           $__internal_1_$__cuda_sm20_div_rn_f64_full
        .type           $__internal_1_$__cuda_sm20_div_rn_f64_full,@function
        .size           $__internal_1_$__cuda_sm20_div_rn_f64_full,($_Z15generate_kernelP17curandStateXORWOWiiddPdS1_Pi$__internal_accurate_pow - $__internal_1_$__cuda_sm20_div_rn_f64_full)
$__internal_1_$__cuda_sm20_div_rn_f64_full:
[C---:B------:R-:W-:Y:S01]  /*4a70*/  FSETP.GEU.AND P1, PT, |R11|.reuse, 1.469367938527859385e-39, PT ;  /* 0x001000000b00780b */ /* 0x040fe20003f2e200 */
[----:B------:R-:W-:Y:S01]  /*4a80*/  IMAD.MOV.U32 R14, RZ, RZ, 0x1 ;  /* 0x00000001ff0e7424 */ /* 0x000fe200078e00ff */
[----:B------:R-:W-:Y:S01]  /*4a90*/  LOP3.LUT R8, R11, 0x800fffff, RZ, 0xc0, !PT ;  /* 0x800fffff0b087812 */ /* 0x000fe200078ec0ff */
[----:B------:R-:W-:Y:S01]  /*4aa0*/  BSSY.RECONVERGENT B1, `(.L_x_119) ;  /* 0x0000054000017945 */ /* 0x000fe20003800200 */
[C---:B------:R-:W-:Y:S02]  /*4ab0*/  FSETP.GEU.AND P2, PT, |R13|.reuse, 1.469367938527859385e-39, PT ;  /* 0x001000000d00780b */ /* 0x040fe40003f4e200 */
[----:B------:R-:W-:Y:S01]  /*4ac0*/  LOP3.LUT R9, R8, 0x3ff00000, RZ, 0xfc, !PT ;  /* 0x3ff0000008097812 */ /* 0x000fe200078efcff */
[----:B------:R-:W-:Y:S01]  /*4ad0*/  IMAD.MOV.U32 R8, RZ, RZ, R10 ;  /* 0x000000ffff087224 */ /* 0x000fe200078e000a */
[----:B------:R-:W-:Y:S02]  /*4ae0*/  LOP3.LUT R3, R13, 0x7ff00000, RZ, 0xc0, !PT ;  /* 0x7ff000000d037812 */ /* 0x000fe400078ec0ff */
[----:B------:R-:W-:-:S03]  /*4af0*/  LOP3.LUT R50, R11, 0x7ff00000, RZ, 0xc0, !PT ;  /* 0x7ff000000b327812 */ /* 0x000fc600078ec0ff */
[----:B------:R-:W-:Y:S01]  /*4b00*/  @!P1 DMUL R8, R10, 8.98846567431157953865e+307 ;  /* 0x7fe000000a089828 */ /* 0x000fe20000000000 */
[----:B------:R-:W-:Y:S01]  /*4b10*/  ISETP.GE.U32.AND P4, PT, R3, R50, PT ;  /* 0x000000320300720c */ /* 0x000fe20003f86070 */
[----:B------:R-:W-:Y:S02]  /*4b20*/  IMAD.MOV.U32 R49, RZ, RZ, R3 ;  /* 0x000000ffff317224 */ /* 0x000fe400078e0003 */
[----:B------:R-:W-:Y:S02]  /*4b30*/  @!P2 LOP3.LUT R0, R11, 0x7ff00000, RZ, 0xc0, !PT ;  /* 0x7ff000000b00a812 */ /* 0x000fe400078ec0ff */
[----:B------:R-:W0:Y:S02]  /*4b40*/  MUFU.RCP64H R15, R9 ;  /* 0x00000009000f7308 */ /* 0x000e240000001800 */
[----:B------:R-:W-:Y:S01]  /*4b50*/  @!P2 ISETP.GE.U32.AND P3, PT, R3, R0, PT ;  /* 0x000000000300a20c */ /* 0x000fe20003f66070 */
[----:B------:R-:W-:Y:S01]  /*4b60*/  IMAD.MOV.U32 R0, RZ, RZ, 0x1ca00000 ;  /* 0x1ca00000ff007424 */ /* 0x000fe200078e00ff */
[----:B------:R-:W-:-:S04]  /*4b70*/  @!P1 LOP3.LUT R50, R9, 0x7ff00000, RZ, 0xc0, !PT ;  /* 0x7ff0000009329812 */ /* 0x000fc800078ec0ff */
[----:B------:R-:W-:-:S04]  /*4b80*/  @!P2 SEL R21, R0, 0x63400000, !P3 ;  /* 0x634000000015a807 */ /* 0x000fc80005800000 */
[----:B------:R-:W-:-:S04]  /*4b90*/  @!P2 LOP3.LUT R42, R21, 0x80000000, R13, 0xf8, !PT ;  /* 0x80000000152aa812 */ /* 0x000fc800078ef80d */
[----:B------:R-:W-:Y:S01]  /*4ba0*/  @!P2 LOP3.LUT R43, R42, 0x100000, RZ, 0xfc, !PT ;  /* 0x001000002a2ba812 */ /* 0x000fe200078efcff */
[----:B0-----:R-:W-:Y:S01]  /*4bb0*/  DFMA R40, R14, -R8, 1 ;  /* 0x3ff000000e28742b */ /* 0x001fe20000000808 */
[----:B------:R-:W-:-:S07]  /*4bc0*/  @!P2 IMAD.MOV.U32 R42, RZ, RZ, RZ ;  /* 0x000000ffff2aa224 */ /* 0x000fce00078e00ff */
[----:B------:R-:W-:-:S08]  /*4bd0*/  DFMA R40, R40, R40, R40 ;  /* 0x000000282828722b */ /* 0x000fd00000000028 */
[----:B------:R-:W-:Y:S01]  /*4be0*/  DFMA R40, R14, R40, R14 ;  /* 0x000000280e28722b */ /* 0x000fe2000000000e */
[----:B------:R-:W-:Y:S01]  /*4bf0*/  SEL R15, R0, 0x63400000, !P4 ;  /* 0x63400000000f7807 */ /* 0x000fe20006000000 */
[----:B------:R-:W-:-:S03]  /*4c00*/  IMAD.MOV.U32 R14, RZ, RZ, R12 ;  /* 0x000000ffff0e7224 */ /* 0x000fc600078e000c */
[----:B------:R-:W-:-:S03]  /*4c10*/  LOP3.LUT R15, R15, 0x800fffff, R13, 0xf8, !PT ;  /* 0x800fffff0f0f7812 */ /* 0x000fc600078ef80d */
[----:B------:R-:W-:-:S03]  /*4c20*/  DFMA R20, R40, -R8, 1 ;  /* 0x3ff000002814742b */ /* 0x000fc60000000808 */
[----:B------:R-:W-:-:S05]  /*4c30*/  @!P2 DFMA R14, R14, 2, -R42 ;  /* 0x400000000e0ea82b */ /* 0x000fca000000082a */
[----:B------:R-:W-:-:S05]  /*4c40*/  DFMA R20, R40, R20, R40 ;  /* 0x000000142814722b */ /* 0x000fca0000000028 */
[----:B------:R-:W-:-:S03]  /*4c50*/  @!P2 LOP3.LUT R49, R15, 0x7ff00000, RZ, 0xc0, !PT ;  /* 0x7ff000000f31a812 */ /* 0x000fc600078ec0ff */
[----:B------:R-:W-:Y:S02]  /*4c60*/  DMUL R40, R20, R14 ;  /* 0x0000000e14287228 */ /* 0x000fe40000000000 */
[----:B------:R-:W-:-:S05]  /*4c70*/  VIADD R51, R49, 0xffffffff ;  /* 0xffffffff31337836 */ /* 0x000fca0000000000 */
[----:B------:R-:W-:Y:S01]  /*4c80*/  ISETP.GT.U32.AND P1, PT, R51, 0x7feffffe, PT ;  /* 0x7feffffe3300780c */ /* 0x000fe20003f24070 */
[----:B------:R-:W-:Y:S01]  /*4c90*/  VIADD R51, R50, 0xffffffff ;  /* 0xffffffff32337836 */ /* 0x000fe20000000000 */
[----:B------:R-:W-:-:S04]  /*4ca0*/  DFMA R42, R40, -R8, R14 ;  /* 0x80000008282a722b */ /* 0x000fc8000000000e */
[----:B------:R-:W-:-:S04]  /*4cb0*/  ISETP.GT.U32.OR P1, PT, R51, 0x7feffffe, P1 ;  /* 0x7feffffe3300780c */ /* 0x000fc80000f24470 */
[----:B------:R-:W-:-:S09]  /*4cc0*/  DFMA R42, R20, R42, R40 ;  /* 0x0000002a142a722b */ /* 0x000fd20000000028 */
[----:B------:R-:W-:Y:S05]  /*4cd0*/  @P1 BRA `(.L_x_120) ;  /* 0x00000000006c1947 */ /* 0x000fea0003800000 */
[----:B------:R-:W-:-:S04]  /*4ce0*/  LOP3.LUT R20, R11, 0x7ff00000, RZ, 0xc0, !PT ;  /* 0x7ff000000b147812 */ /* 0x000fc800078ec0ff */
[CC--:B------:R-:W-:Y:S02]  /*4cf0*/  VIADDMNMX R12, R3.reuse, -R20.reuse, 0xb9600000, !PT ;  /* 0xb9600000030c7446 */ /* 0x0c0fe40007800914 */
[----:B------:R-:W-:Y:S02]  /*4d00*/  ISETP.GE.U32.AND P1, PT, R3, R20, PT ;  /* 0x000000140300720c */ /* 0x000fe40003f26070 */
[----:B------:R-:W-:Y:S02]  /*4d10*/  VIMNMX R12, PT, PT, R12, 0x46a00000, PT ;  /* 0x46a000000c0c7848 */ /* 0x000fe40003fe0100 */
[----:B------:R-:W-:-:S05]  /*4d20*/  SEL R3, R0, 0x63400000, !P1 ;  /* 0x6340000000037807 */ /* 0x000fca0004800000 */
[----:B------:R-:W-:Y:S02]  /*4d30*/  IMAD.IADD R0, R12, 0x1, -R3 ;  /* 0x000000010c007824 */ /* 0x000fe400078e0a03 */
[----:B------:R-:W-:Y:S02]  /*4d40*/  IMAD.MOV.U32 R12, RZ, RZ, RZ ;  /* 0x000000ffff0c7224 */ /* 0x000fe400078e00ff */
[----:B------:R-:W-:-:S06]  /*4d50*/  VIADD R13, R0, 0x7fe00000 ;  /* 0x7fe00000000d7836 */ /* 0x000fcc0000000000 */
[----:B------:R-:W-:-:S10]  /*4d60*/  DMUL R20, R42, R12 ;  /* 0x0000000c2a147228 */ /* 0x000fd40000000000 */
[----:B------:R-:W-:-:S13]  /*4d70*/  FSETP.GTU.AND P1, PT, |R21|, 1.469367938527859385e-39, PT ;  /* 0x001000001500780b */ /* 0x000fda0003f2c200 */
[----:B------:R-:W-:Y:S05]  /*4d80*/  @P1 BRA `(.L_x_121) ;  /* 0x0000000000941947 */ /* 0x000fea0003800000 */
[----:B------:R-:W-:Y:S01]  /*4d90*/  DFMA R8, R42, -R8, R14 ;  /* 0x800000082a08722b */ /* 0x000fe2000000000e */
[----:B------:R-:W-:-:S09]  /*4da0*/  IMAD.MOV.U32 R12, RZ, RZ, RZ ;  /* 0x000000ffff0c7224 */ /* 0x000fd200078e00ff */
[C---:B------:R-:W-:Y:S02]  /*4db0*/  FSETP.NEU.AND P1, PT, R9.reuse, RZ, PT ;  /* 0x000000ff0900720b */ /* 0x040fe40003f2d000 */
[----:B------:R-:W-:-:S04]  /*4dc0*/  LOP3.LUT R11, R9, 0x80000000, R11, 0x48, !PT ;  /* 0x80000000090b7812 */ /* 0x000fc800078e480b */
[----:B------:R-:W-:-:S07]  /*4dd0*/  LOP3.LUT R13, R11, R13, RZ, 0xfc, !PT ;  /* 0x0000000d0b0d7212 */ /* 0x000fce00078efcff */
[----:B------:R-:W-:Y:S05]  /*4de0*/  @!P1 BRA `(.L_x_121) ;  /* 0x00000000007c9947 */ /* 0x000fea0003800000 */
[----:B------:R-:W-:Y:S01]  /*4df0*/  IMAD.MOV R9, RZ, RZ, -R0 ;  /* 0x000000ffff097224 */ /* 0x000fe200078e0a00 */
[----:B------:R-:W-:Y:S01]  /*4e00*/  DMUL.RP R12, R42, R12 ;  /* 0x0000000c2a0c7228 */ /* 0x000fe20000008000 */
[----:B------:R-:W-:Y:S01]  /*4e10*/  IMAD.MOV.U32 R8, RZ, RZ, RZ ;  /* 0x000000ffff087224 */ /* 0x000fe200078e00ff */
[----:B------:R-:W-:-:S05]  /*4e20*/  IADD3 R3, PT, PT, -R0, -0x43300000, RZ ;  /* 0xbcd0000000037810 */ /* 0x000fca0007ffe1ff */
[----:B------:R-:W-:-:S03]  /*4e30*/  DFMA R8, R20, -R8, R42 ;  /* 0x800000081408722b */ /* 0x000fc6000000002a */
[----:B------:R-:W-:-:S07]  /*4e40*/  LOP3.LUT R11, R13, R11, RZ, 0x3c, !PT ;  /* 0x0000000b0d0b7212 */ /* 0x000fce00078e3cff */
[----:B------:R-:W-:-:S04]  /*4e50*/  FSETP.NEU.AND P1, PT, |R9|, R3, PT ;  /* 0x000000030900720b */ /* 0x000fc80003f2d200 */
[----:B------:R-:W-:Y:S02]  /*4e60*/  FSEL R20, R12, R20, !P1 ;  /* 0x000000140c147208 */ /* 0x000fe40004800000 */
[----:B------:R-:W-:Y:S01]  /*4e70*/  FSEL R21, R11, R21, !P1 ;  /* 0x000000150b157208 */ /* 0x000fe20004800000 */
[----:B------:R-:W-:Y:S06]  /*4e80*/  BRA `(.L_x_121) ;  /* 0x0000000000547947 */ /* 0x000fec0003800000 */
.L_x_120:
[----:B------:R-:W-:-:S14]  /*4e90*/  DSETP.NAN.AND P1, PT, R12, R12, PT ;  /* 0x0000000c0c00722a */ /* 0x000fdc0003f28000 */
[----:B------:R-:W-:Y:S05]  /*4ea0*/  @P1 BRA `(.L_x_122) ;  /* 0x0000000000441947 */ /* 0x000fea0003800000 */
[----:B------:R-:W-:-:S14]  /*4eb0*/  DSETP.NAN.AND P1, PT, R10, R10, PT ;  /* 0x0000000a0a00722a */ /* 0x000fdc0003f28000 */
[----:B------:R-:W-:Y:S05]  /*4ec0*/  @P1 BRA `(.L_x_123) ;  /* 0x0000000000301947 */ /* 0x000fea0003800000 */
[----:B------:R-:W-:Y:S01]  /*4ed0*/  ISETP.NE.AND P1, PT, R49, R50, PT ;  /* 0x000000323100720c */ /* 0x000fe20003f25270 */
[----:B------:R-:W-:Y:S02]  /*4ee0*/  IMAD.MOV.U32 R20, RZ, RZ, 0x0 ;  /* 0x00000000ff147424 */ /* 0x000fe400078e00ff */
[----:B------:R-:W-:-:S10]  /*4ef0*/  IMAD.MOV.U32 R21, RZ, RZ, -0x80000 ;  /* 0xfff80000ff157424 */ /* 0x000fd400078e00ff */
[----:B------:R-:W-:Y:S05]  /*4f00*/  @!P1 BRA `(.L_x_121) ;  /* 0x0000000000349947 */ /* 0x000fea0003800000 */
[----:B------:R-:W-:Y:S02]  /*4f10*/  ISETP.NE.AND P1, PT, R49, 0x7ff00000, PT ;  /* 0x7ff000003100780c */ /* 0x000fe40003f25270 */
[----:B------:R-:W-:Y:S02]  /*4f20*/  LOP3.LUT R21, R13, 0x80000000, R11, 0x48, !PT ;  /* 0x800000000d157812 */ /* 0x000fe400078e480b */
[----:B------:R-:W-:-:S13]  /*4f30*/  ISETP.EQ.OR P1, PT, R50, RZ, !P1 ;  /* 0x000000ff3200720c */ /* 0x000fda0004f22670 */
[----:B------:R-:W-:Y:S01]  /*4f40*/  @P1 LOP3.LUT R0, R21, 0x7ff00000, RZ, 0xfc, !PT ;  /* 0x7ff0000015001812 */ /* 0x000fe200078efcff */
[----:B------:R-:W-:Y:S02]  /*4f50*/  @!P1 IMAD.MOV.U32 R20, RZ, RZ, RZ ;  /* 0x000000ffff149224 */ /* 0x000fe400078e00ff */
[----:B------:R-:W-:Y:S02]  /*4f60*/  @P1 IMAD.MOV.U32 R20, RZ, RZ, RZ ;  /* 0x000000ffff141224 */ /* 0x000fe400078e00ff */
[----:B------:R-:W-:Y:S01]  /*4f70*/  @P1 IMAD.MOV.U32 R21, RZ, RZ, R0 ;  /* 0x000000ffff151224 */ /* 0x000fe200078e0000 */
[----:B------:R-:W-:Y:S06]  /*4f80*/  BRA `(.L_x_121) ;  /* 0x0000000000147947 */ /* 0x000fec0003800000 */
.L_x_123:
[----:B------:R-:W-:Y:S01]  /*4f90*/  LOP3.LUT R21, R11, 0x80000, RZ, 0xfc, !PT ;  /* 0x000800000b157812 */ /* 0x000fe200078efcff */
[----:B------:R-:W-:Y:S01]  /*4fa0*/  IMAD.MOV.U32 R20, RZ, RZ, R10 ;  /* 0x000000ffff147224 */ /* 0x000fe200078e000a */
[----:B------:R-:W-:Y:S06]  /*4fb0*/  BRA `(.L_x_121) ;  /* 0x0000000000087947 */ /* 0x000fec0003800000 */
.L_x_122:
[----:B------:R-:W-:Y:S01]  /*4fc0*/  LOP3.LUT R21, R13, 0x80000, RZ, 0xfc, !PT ;  /* 0x000800000d157812 */ /* 0x000fe200078efcff */
[----:B------:R-:W-:-:S07]  /*4fd0*/  IMAD.MOV.U32 R20, RZ, RZ, R12 ;  /* 0x000000ffff147224 */ /* 0x000fce00078e000c */
.L_x_121:
[----:B------:R-:W-:Y:S05]  /*4fe0*/  BSYNC.RECONVERGENT B1 ;  /* 0x0000000000017941 */ /* 0x000fea0003800200 */
.L_x_119:
[----:B------:R-:W-:Y:S02]  /*4ff0*/  IMAD.MOV.U32 R49, RZ, RZ, 0x0 ;  /* 0x00000000ff317424 */ /* 0x000fe400078e00ff */
[----:B------:R-:W-:Y:S02]  /*5000*/  IMAD.MOV.U32 R8, RZ, RZ, R20 ;  /* 0x000000ffff087224 */ /* 0x000fe400078e0014 */
[----:B------:R-:W-:Y:S01]  /*5010*/  IMAD.MOV.U32 R9, RZ, RZ, R21 ;  /* 0x000000ffff097224 */ /* 0x000fe200078e0015 */
[----:B------:R-:W-:Y:S06]  /*5020*/  RET.REL.NODEC R48 `(_Z15generate_kernelP17curandStateXORWOWiiddPdS1_Pi) ;  /* 0xffffffac30f47950 */ /* 0x000fec0003c3ffff */
        .type           $_Z15generate_kernelP17curandStateXORWOWiiddPdS1_Pi$__internal_accurate_pow,@function
        .size           $_Z15generate_kernelP17curandStateXORWOWiiddPdS1_Pi$__internal_accurate_pow,(.L_x_138 - $_Z15generate_kernelP17curandStateXORWOWiiddPdS1_Pi$__internal_accurate_pow)
$_Z15generate_kernelP17curandStateXORWOWiiddPdS1_Pi$__internal_accurate_pow:
[----:B------:R-:W-:Y:S01]  /*5030*/  ISETP.GT.U32.AND P1, PT, R41, 0xfffff, PT ;  /* 0x000fffff2900780c */ /* 0x000fe20003f24070 */
[----:B------:R-:W-:Y:S01]  /*5040*/  IMAD.MOV.U32 R10, RZ, RZ, R12 ;  /* 0x000000ffff0a7224 */ /* 0x000fe200078e000c */
[----:B------:R-:W-:Y:S01]  /*5050*/  UMOV UR4, 0x7d2cafe2 ;  /* 0x7d2cafe200047882 */ /* 0x000fe20000000000 */
[----:B------:R-:W-:Y:S01]  /*5060*/  IMAD.MOV.U32 R11, RZ, RZ, R41 ;  /* 0x000000ffff0b7224 */ /* 0x000fe200078e0029 */
[----:B------:R-:W-:Y:S01]  /*5070*/  UMOV UR5, 0x3eb0f5ff ;  /* 0x3eb0f5ff00057882 */ /* 0x000fe20000000000 */
[----:B------:R-:W-:Y:S01]  /*5080*/  IMAD.MOV.U32 R14, RZ, RZ, 0x41ad3b5a ;  /* 0x41ad3b5aff0e7424 */ /* 0x000fe200078e00ff */
[----:B------:R-:W-:Y:S01]  /*5090*/  UMOV UR6, 0x3b39803f ;  /* 0x3b39803f00067882 */ /* 0x000fe20000000000 */
[----:B------:R-:W-:Y:S01]  /*50a0*/  IMAD.MOV.U32 R15, RZ, RZ, 0x3ed0f5d2 ;  /* 0x3ed0f5d2ff0f7424 */ /* 0x000fe200078e00ff */
[----:B------:R-:W-:-:S05]  /*50b0*/  UMOV UR7, 0x3c7abc9e ;  /* 0x3c7abc9e00077882 */ /* 0x000fca0000000000 */
[----:B------:R-:W-:Y:S01]  /*50c0*/  @!P1 DMUL R44, R10, 1.80143985094819840000e+16 ;  /* 0x435000000a2c9828 */ /* 0x000fe20000000000 */
[--C-:B------:R-:W-:Y:S01]  /*50d0*/  IMAD.MOV.U32 R10, RZ, RZ, R41.reuse ;  /* 0x000000ffff0a7224 */ /* 0x100fe200078e0029 */
[----:B------:R-:W-:-:S08]  /*50e0*/  SHF.R.U32.HI R41, RZ, 0x14, R41 ;  /* 0x00000014ff297819 */ /* 0x000fd00000011629 */
[----:B------:R-:W-:Y:S01]  /*50f0*/  @!P1 IMAD.MOV.U32 R10, RZ, RZ, R45 ;  /* 0x000000ffff0a9224 */ /* 0x000fe200078e002d */
[----:B------:R-:W-:Y:S01]  /*5100*/  @!P1 LEA.HI R41, R45, 0xffffffca, RZ, 0xc ;  /* 0xffffffca2d299811 */ /* 0x000fe200078f60ff */
[----:B------:R-:W-:-:S03]  /*5110*/  @!P1 IMAD.MOV.U32 R12, RZ, RZ, R44 ;  /* 0x000000ffff0c9224 */ /* 0x000fc600078e002c */
[----:B------:R-:W-:-:S04]  /*5120*/  LOP3.LUT R10, R10, 0x800fffff, RZ, 0xc0, !PT ;  /* 0x800fffff0a0a7812 */ /* 0x000fc800078ec0ff */
[----:B------:R-:W-:Y:S01]  /*5130*/  LOP3.LUT R13, R10, 0x3ff00000, RZ, 0xfc, !PT ;  /* 0x3ff000000a0d7812 */ /* 0x000fe200078efcff */
[----:B------:R-:W-:-:S03]  /*5140*/  IMAD.MOV.U32 R10, RZ, RZ, RZ ;  /* 0x000000ffff0a7224 */ /* 0x000fc600078e00ff */
[----:B------:R-:W-:-:S13]  /*5150*/  ISETP.GE.U32.AND P2, PT, R13, 0x3ff6a09f, PT ;  /* 0x3ff6a09f0d00780c */ /* 0x000fda0003f46070 */
[----:B------:R-:W-:-:S04]  /*5160*/  @P2 VIADD R11, R13, 0xfff00000 ;  /* 0xfff000000d0b2836 */ /* 0x000fc80000000000 */
[----:B------:R-:W-:-:S06]  /*5170*/  @P2 IMAD.MOV.U32 R13, RZ, RZ, R11 ;  /* 0x000000ffff0d2224 */ /* 0x000fcc00078e000b */
[C---:B------:R-:W-:Y:S02]  /*5180*/  DADD R42, R12.reuse, 1 ;  /* 0x3ff000000c2a7429 */ /* 0x040fe40000000000 */
[----:B------:R-:W-:-:S04]  /*5190*/  DADD R12, R12, -1 ;  /* 0xbff000000c0c7429 */ /* 0x000fc80000000000 */
[----:B------:R-:W0:Y:S02]  /*51a0*/  MUFU.RCP64H R11, R43 ;  /* 0x0000002b000b7308 */ /* 0x000e240000001800 */
[----:B0-----:R-:W-:-:S08]  /*51b0*/  DFMA R20, -R42, R10, 1 ;  /* 0x3ff000002a14742b */ /* 0x001fd0000000010a */
[----:B------:R-:W-:-:S08]  /*51c0*/  DFMA R20, R20, R20, R20 ;  /* 0x000000141414722b */ /* 0x000fd00000000014 */
[----:B------:R-:W-:-:S08]  /*51d0*/  DFMA R20, R10, R20, R10 ;  /* 0x000000140a14722b */ /* 0x000fd0000000000a */
[----:B------:R-:W-:-:S08]  /*51e0*/  DMUL R10, R12, R20 ;  /* 0x000000140c0a7228 */ /* 0x000fd00000000000 */
[----:B------:R-:W-:-:S08]  /*51f0*/  DFMA R10, R12, R20, R10 ;  /* 0x000000140c0a722b */ /* 0x000fd0000000000a */
[----:B------:R-:W-:-:S08]  /*5200*/  DMUL R48, R10, R10 ;  /* 0x0000000a0a307228 */ /* 0x000fd00000000000 */
[----:B------:R-:W-:Y:S01]  /*5210*/  DFMA R14, R48, UR4, R14 ;  /* 0x00000004300e7c2b */ /* 0x000fe2000800000e */
[----:B------:R-:W-:Y:S01]  /*5220*/  UMOV UR4, 0x75488a3f ;  /* 0x75488a3f00047882 */ /* 0x000fe20000000000 */
[----:B------:R-:W-:-:S06]  /*5230*/  UMOV UR5, 0x3ef3b20a ;  /* 0x3ef3b20a00057882 */ /* 0x000fcc0000000000 */
[----:B------:R-:W-:Y:S01]  /*5240*/  DFMA R42, R48, R14, UR4 ;  /* 0x00000004302a7e2b */ /* 0x000fe2000800000e */
[----:B------:R-:W-:Y:S01]  /*5250*/  UMOV UR4, 0xe4faecd5 ;  /* 0xe4faecd500047882 */ /* 0x000fe20000000000 */
[----:B------:R-:W-:Y:S01]  /*5260*/  UMOV UR5, 0x3f1745cd ;  /* 0x3f1745cd00057882 */ /* 0x000fe20000000000 */
[----:B------:R-:W-:-:S05]  /*5270*/  DADD R14, R12, -R10 ;  /* 0x000000000c0e7229 */ /* 0x000fca000000080a */
[----:B------:R-:W-:Y:S01]  /*5280*/  DFMA R42, R48, R42, UR4 ;  /* 0x00000004302a7e2b */ /* 0x000fe2000800002a */
[----:B------:R-:W-:Y:S01]  /*5290*/  UMOV UR4, 0x258a578b ;  /* 0x258a578b00047882 */ /* 0x000fe20000000000 */
[----:B------:R-:W-:Y:S01]  /*52a0*/  UMOV UR5, 0x3f3c71c7 ;  /* 0x3f3c71c700057882 */ /* 0x000fe20000000000 */
[----:B------:R-:W-:-:S05]  /*52b0*/  DADD R14, R14, R14 ;  /* 0x000000000e0e7229 */ /* 0x000fca000000000e */
[----:B------:R-:W-:Y:S01]  /*52c0*/  DFMA R42, R48, R42, UR4 ;  /* 0x00000004302a7e2b */ /* 0x000fe2000800002a */
[----:B------:R-:W-:Y:S01]  /*52d0*/  UMOV UR4, 0x9242b910 ;  /* 0x9242b91000047882 */ /* 0x000fe20000000000 */
[----:B------:R-:W-:Y:S01]  /*52e0*/  UMOV UR5, 0x3f624924 ;  /* 0x3f62492400057882 */ /* 0x000fe20000000000 */
[----:B------:R-:W-:-:S05]  /*52f0*/  DFMA R14, R12, -R10, R14 ;  /* 0x8000000a0c0e722b */ /* 0x000fca000000000e */
[----:B------:R-:W-:Y:S01]  /*5300*/  DFMA R42, R48, R42, UR4 ;  /* 0x00000004302a7e2b */ /* 0x000fe2000800002a */
[----:B------:R-:W-:Y:S01]  /*5310*/  UMOV UR4, 0x99999dfb ;  /* 0x99999dfb00047882 */ /* 0x000fe20000000000 */
[----:B------:R-:W-:Y:S01]  /*5320*/  UMOV UR5, 0x3f899999 ;  /* 0x3f89999900057882 */ /* 0x000fe20000000000 */
[----:B------:R-:W-:Y:S02]  /*5330*/  DMUL R14, R20, R14 ;  /* 0x0000000e140e7228 */ /* 0x000fe40000000000 */
[----:B------:R-:W-:-:S03]  /*5340*/  DMUL R20, R10, R10 ;  /* 0x0000000a0a147228 */ /* 0x000fc60000000000 */
[----:B------:R-:W-:Y:S01]  /*5350*/  DFMA R42, R48, R42, UR4 ;  /* 0x00000004302a7e2b */ /* 0x000fe2000800002a */
[----:B------:R-:W-:Y:S01]  /*5360*/  UMOV UR4, 0x55555555 ;  /* 0x5555555500047882 */ /* 0x000fe20000000000 */
[----:B------:R-:W-:-:S03]  /*5370*/  UMOV UR5, 0x3fb55555 ;  /* 0x3fb5555500057882 */ /* 0x000fc60000000000 */
[----:B------:R-:W-:-:S03]  /*5380*/  DMUL R44, R10, R20 ;  /* 0x000000140a2c7228 */ /* 0x000fc60000000000 */
[----:B------:R-:W-:-:S08]  /*5390*/  DFMA R12, R48, R42, UR4 ;  /* 0x00000004300c7e2b */ /* 0x000fd0000800002a */
[----:B------:R-:W-:Y:S01]  /*53a0*/  DADD R46, -R12, UR4 ;  /* 0x000000040c2e7e29 */ /* 0x000fe20008000100 */
[----:B------:R-:W-:Y:S01]  /*53b0*/  UMOV UR4, 0xb9e7b0 ;  /* 0x00b9e7b000047882 */ /* 0x000fe20000000000 */
[----:B------:R-:W-:-:S06]  /*53c0*/  UMOV UR5, 0x3c46a4cb ;  /* 0x3c46a4cb00057882 */ /* 0x000fcc0000000000 */
[----:B------:R-:W-:Y:S02]  /*53d0*/  DFMA R46, R48, R42, R46 ;  /* 0x0000002a302e722b */ /* 0x000fe4000000002e */
[----:B------:R-:W-:Y:S01]  /*53e0*/  DFMA R48, R10, R10, -R20 ;  /* 0x0000000a0a30722b */ /* 0x000fe20000000814 */
[----:B------:R-:W-:Y:S02]  /*53f0*/  VIADD R43, R15, 0x100000 ;  /* 0x001000000f2b7836 */ /* 0x000fe40000000000 */
[----:B------:R-:W-:-:S03]  /*5400*/  IMAD.MOV.U32 R42, RZ, RZ, R14 ;  /* 0x000000ffff2a7224 */ /* 0x000fc600078e000e */
[----:B------:R-:W-:Y:S01]  /*5410*/  DADD R46, R46, -UR4 ;  /* 0x800000042e2e7e29 */ /* 0x000fe20008000000 */
[----:B------:R-:W-:Y:S01]  /*5420*/  UMOV UR4, 0x80000000 ;  /* 0x8000000000047882 */ /* 0x000fe20000000000 */
[----:B------:R-:W-:Y:S01]  /*5430*/  UMOV UR5, 0x43300000 ;  /* 0x4330000000057882 */ /* 0x000fe20000000000 */
[C---:B------:R-:W-:Y:S02]  /*5440*/  DFMA R42, R10.reuse, R42, R48 ;  /* 0x0000002a0a2a722b */ /* 0x040fe40000000030 */
[----:B------:R-:W-:-:S08]  /*5450*/  DFMA R48, R10, R20, -R44 ;  /* 0x000000140a30722b */ /* 0x000fd0000000082c */
[----:B------:R-:W-:Y:S02]  /*5460*/  DFMA R48, R14, R20, R48 ;  /* 0x000000140e30722b */ /* 0x000fe40000000030 */
[----:B------:R-:W-:-:S06]  /*5470*/  DADD R20, R12, R46 ;  /* 0x000000000c147229 */ /* 0x000fcc000000002e */
[----:B------:R-:W-:Y:S02]  /*5480*/  DFMA R42, R10, R42, R48 ;  /* 0x0000002a0a2a722b */ /* 0x000fe40000000030 */
[----:B------:R-:W-:-:S08]  /*5490*/  DADD R12, R12, -R20 ;  /* 0x000000000c0c7229 */ /* 0x000fd00000000814 */
[----:B------:R-:W-:Y:S02]  /*54a0*/  DADD R48, R46, R12 ;  /* 0x000000002e307229 */ /* 0x000fe4000000000c */
[----:B------:R-:W-:-:S08]  /*54b0*/  DMUL R46, R20, R44 ;  /* 0x0000002c142e7228 */ /* 0x000fd00000000000 */
[----:B------:R-:W-:-:S08]  /*54c0*/  DFMA R12, R20, R44, -R46 ;  /* 0x0000002c140c722b */ /* 0x000fd0000000082e */
[----:B------:R-:W-:-:S08]  /*54d0*/  DFMA R12, R20, R42, R12 ;  /* 0x0000002a140c722b */ /* 0x000fd0000000000c */
[----:B------:R-:W-:-:S08]  /*54e0*/  DFMA R48, R48, R44, R12 ;  /* 0x0000002c3030722b */ /* 0x000fd0000000000c */
[----:B------:R-:W-:-:S08]  /*54f0*/  DADD R20, R46, R48 ;  /* 0x000000002e147229 */ /* 0x000fd00000000030 */
[--C-:B------:R-:W-:Y:S02]  /*5500*/  DADD R12, R10, R20.reuse ;  /* 0x000000000a0c7229 */ /* 0x100fe40000000014 */
[----:B------:R-:W-:-:S06]  /*5510*/  DADD R46, R46, -R20 ;  /* 0x000000002e2e7229 */ /* 0x000fcc0000000814 */
[----:B------:R-:W-:Y:S02]  /*5520*/  DADD R10, R10, -R12 ;  /* 0x000000000a0a7229 */ /* 0x000fe4000000080c */
[----:B------:R-:W-:-:S06]  /*5530*/  DADD R46, R48, R46 ;  /* 0x00000000302e7229 */ /* 0x000fcc000000002e */
[----:B------:R-:W-:Y:S01]  /*5540*/  DADD R10, R20, R10 ;  /* 0x00000000140a7229 */ /* 0x000fe2000000000a */
[C---:B------:R-:W-:Y:S02]  /*5550*/  VIADD R20, R41.reuse, 0xfffffc01 ;  /* 0xfffffc0129147836 */ /* 0x040fe40000000000 */
[----:B------:R-:W-:-:S05]  /*5560*/  @P2 VIADD R20, R41, 0xfffffc02 ;  /* 0xfffffc0229142836 */ /* 0x000fca0000000000 */
[----:B------:R-:W-:-:S08]  /*5570*/  DADD R10, R46, R10 ;  /* 0x000000002e0a7229 */ /* 0x000fd0000000000a */
[----:B------:R-:W-:Y:S01]  /*5580*/  DADD R42, R14, R10 ;  /* 0x000000000e2a7229 */ /* 0x000fe2000000000a */
[----:B------:R-:W-:Y:S01]  /*5590*/  LOP3.LUT R14, R20, 0x80000000, RZ, 0x3c, !PT ;  /* 0x80000000140e7812 */ /* 0x000fe200078e3cff */
[----:B------:R-:W-:-:S06]  /*55a0*/  IMAD.MOV.U32 R15, RZ, RZ, 0x43300000 ;  /* 0x43300000ff0f7424 */ /* 0x000fcc00078e00ff */
[----:B------:R-:W-:Y:S02]  /*55b0*/  DADD R20, R12, R42 ;  /* 0x000000000c147229 */ /* 0x000fe4000000002a */
[----:B------:R-:W-:Y:S01]  /*55c0*/  DADD R14, R14, -UR4 ;  /* 0x800000040e0e7e29 */ /* 0x000fe20008000000 */
[----:B------:R-:W-:Y:S01]  /*55d0*/  UMOV UR4, 0xfefa39ef ;  /* 0xfefa39ef00047882 */ /* 0x000fe20000000000 */
[----:B------:R-:W-:-:S04]  /*55e0*/  UMOV UR5, 0x3fe62e42 ;  /* 0x3fe62e4200057882 */ /* 0x000fc80000000000 */
[--C-:B------:R-:W-:Y:S02]  /*55f0*/  DADD R44, R12, -R20.reuse ;  /* 0x000000000c2c7229 */ /* 0x100fe40000000814 */
[----:B------:R-:W-:-:S06]  /*5600*/  DFMA R10, R14, UR4, R20 ;  /* 0x000000040e0a7c2b */ /* 0x000fcc0008000014 */
[----:B------:R-:W-:Y:S02]  /*5610*/  DADD R44, R42, R44 ;  /* 0x000000002a2c7229 */ /* 0x000fe4000000002c */
[----:B------:R-:W-:Y:S01]  /*5620*/  DFMA R12, R14, -UR4, R10 ;  /* 0x800000040e0c7c2b */ /* 0x000fe2000800000a */
[----:B------:R-:W-:Y:S01]  /*5630*/  LOP3.LUT R43, R55, 0xff0fffff, RZ, 0xc0, !PT ;  /* 0xff0fffff372b7812 */ /* 0x000fe200078ec0ff */
[----:B------:R-:W-:-:S06]  /*5640*/  IMAD.MOV.U32 R42, RZ, RZ, R54 ;  /* 0x000000ffff2a7224 */ /* 0x000fcc00078e0036 */
[----:B------:R-:W-:-:S08]  /*5650*/  DADD R12, -R20, R12 ;  /* 0x00000000140c7229 */ /* 0x000fd0000000010c */
[----:B------:R-:W-:-:S08]  /*5660*/  DADD R12, R44, -R12 ;  /* 0x000000002c0c7229 */ /* 0x000fd0000000080c */
[----:B------:R-:W-:Y:S01]  /*5670*/  DFMA R14, R14, UR6, R12 ;  /* 0x000000060e0e7c2b */ /* 0x000fe2000800000c */
[----:B------:R-:W-:-:S05]  /*5680*/  IMAD.SHL.U32 R12, R55, 0x2, RZ ;  /* 0x00000002370c7824 */ /* 0x000fca00078e00ff */
[----:B------:R-:W-:Y:S02]  /*5690*/  ISETP.GT.U32.AND P1, PT, R12, -0x2000001, PT ;  /* 0xfdffffff0c00780c */ /* 0x000fe40003f24070 */
[----:B------:R-:W-:Y:S02]  /*56a0*/  DADD R12, R10, R14 ;  /* 0x000000000a0c7229 */ /* 0x000fe4000000000e */
[----:B------:R-:W-:-:S06]  /*56b0*/  SEL R43, R43, R55, P1 ;  /* 0x000000372b2b7207 */ /* 0x000fcc0000800000 */
[----:B------:R-:W-:Y:S02]  /*56c0*/  DADD R10, R10, -R12 ;  /* 0x000000000a0a7229 */ /* 0x000fe4000000080c */
[----:B------:R-:W-:-:S06]  /*56d0*/  DMUL R44, R12, R42 ;  /* 0x0000002a0c2c7228 */ /* 0x000fcc0000000000 */
[----:B------:R-:W-:Y:S02]  /*56e0*/  DADD R10, R14, R10 ;  /* 0x000000000e0a7229 */ /* 0x000fe4000000000a */
[----:B------:R-:W-:-:S08]  /*56f0*/  DFMA R12, R12, R42, -R44 ;  /* 0x0000002a0c0c722b */ /* 0x000fd0000000082c */
[----:B------:R-:W-:Y:S01]  /*5700*/  DFMA R42, R10, R42, R12 ;  /* 0x0000002a0a2a722b */ /* 0x000fe2000000000c */
[----:B------:R-:W-:Y:S02]  /*5710*/  IMAD.MOV.U32 R12, RZ, RZ, 0x652b82fe ;  /* 0x652b82feff0c7424 */ /* 0x000fe400078e00ff */
[----:B------:R-:W-:-:S05]  /*5720*/  IMAD.MOV.U32 R13, RZ, RZ, 0x3ff71547 ;  /* 0x3ff71547ff0d7424 */ /* 0x000fca00078e00ff */
[----:B------:R-:W-:-:S08]  /*5730*/  DADD R10, R44, R42 ;  /* 0x000000002c0a7229 */ /* 0x000fd0000000002a */
[----:B------:R-:W-:Y:S02]  /*5740*/  DFMA R12, R10, R12, 6.75539944105574400000e+15 ;  /* 0x433800000a0c742b */ /* 0x000fe4000000000c */
[----:B------:R-:W-:Y:S01]  /*5750*/  FSETP.GEU.AND P1, PT, |R11|, 4.1917929649353027344, PT ;  /* 0x4086232b0b00780b */ /* 0x000fe20003f2e200 */
[----:B------:R-:W-:-:S05]  /*5760*/  DADD R44, R44, -R10 ;  /* 0x000000002c2c7229 */ /* 0x000fca000000080a */
[----:B------:R-:W-:-:S03]  /*5770*/  DADD R14, R12, -6.75539944105574400000e+15 ;  /* 0xc33800000c0e7429 */ /* 0x000fc60000000000 */
[----:B------:R-:W-:-:S05]  /*5780*/  DADD R42, R42, R44 ;  /* 0x000000002a2a7229 */ /* 0x000fca000000002c */
[----:B------:R-:W-:Y:S01]  /*5790*/  DFMA R20, R14, -UR4, R10 ;  /* 0x800000040e147c2b */ /* 0x000fe2000800000a */
[----:B------:R-:W-:Y:S01]  /*57a0*/  UMOV UR4, 0x3b39803f ;  /* 0x3b39803f00047882 */ /* 0x000fe20000000000 */
[----:B------:R-:W-:-:S06]  /*57b0*/  UMOV UR5, 0x3c7abc9e ;  /* 0x3c7abc9e00057882 */ /* 0x000fcc0000000000 */
[----:B------:R-:W-:Y:S01]  /*57c0*/  DFMA R20, R14, -UR4, R20 ;  /* 0x800000040e147c2b */ /* 0x000fe20008000014 */
[----:B------:R-:W-:Y:S01]  /*57d0*/  UMOV UR4, 0x69ce2bdf ;  /* 0x69ce2bdf00047882 */ /* 0x000fe20000000000 */
[----:B------:R-:W-:Y:S01]  /*57e0*/  IMAD.MOV.U32 R14, RZ, RZ, -0x35dec16 ;  /* 0xfca213eaff0e7424 */ /* 0x000fe200078e00ff */
[----:B------:R-:W-:Y:S01]  /*57f0*/  UMOV UR5, 0x3e5ade15 ;  /* 0x3e5ade1500057882 */ /* 0x000fe20000000000 */
[----:B------:R-:W-:-:S06]  /*5800*/  IMAD.MOV.U32 R15, RZ, RZ, 0x3e928af3 ;  /* 0x3e928af3ff0f7424 */ /* 0x000fcc00078e00ff */
[----:B------:R-:W-:Y:S01]  /*5810*/  DFMA R14, R20, UR4, R14 ;  /* 0x00000004140e7c2b */ /* 0x000fe2000800000e */
[----:B------:R-:W-:Y:S01]  /*5820*/  UMOV UR4, 0x62401315 ;  /* 0x6240131500047882 */ /* 0x000fe20000000000 */
[----:B------:R-:W-:-:S06]  /*5830*/  UMOV UR5, 0x3ec71dee ;  /* 0x3ec71dee00057882 */ /* 0x000fcc0000000000 */
[----:B------:R-:W-:Y:S01]  /*5840*/  DFMA R14, R20, R14, UR4 ;  /* 0x00000004140e7e2b */ /* 0x000fe2000800000e */
        /* <DEDUP_REMOVED lines=20> */
[----:B------:R-:W-:-:S08]  /*5990*/  DFMA R14, R20, R14, UR4 ;  /* 0x00000004140e7e2b */ /* 0x000fd0000800000e */
[----:B------:R-:W-:-:S08]  /*59a0*/  DFMA R14, R20, R14, 1 ;  /* 0x3ff00000140e742b */ /* 0x000fd0000000000e */
[----:B------:R-:W-:-:S10]  /*59b0*/  DFMA R14, R20, R14, 1 ;  /* 0x3ff00000140e742b */ /* 0x000fd4000000000e */
[----:B------:R-:W-:Y:S02]  /*59c0*/  IMAD R21, R12, 0x100000, R15 ;  /* 0x001000000c157824 */ /* 0x000fe400078e020f */
[----:B------:R-:W-:Y:S01]  /*59d0*/  IMAD.MOV.U32 R20, RZ, RZ, R14 ;  /* 0x000000ffff147224 */ /* 0x000fe200078e000e */
[----:B------:R-:W-:Y:S06]  /*59e0*/  @!P1 BRA `(.L_x_124) ;  /* 0x0000000000309947 */ /* 0x000fec0003800000 */
[----:B------:R-:W-:Y:S01]  /*59f0*/  FSETP.GEU.AND P2, PT, |R11|, 4.2275390625, PT ;  /* 0x408748000b00780b */ /* 0x000fe20003f4e200 */
[C---:B------:R-:W-:Y:S02]  /*5a00*/  DADD R20, R10.reuse, +INF ;  /* 0x7ff000000a147429 */ /* 0x040fe40000000000 */
[----:B------:R-:W-:-:S08]  /*5a10*/  DSETP.GEU.AND P1, PT, R10, RZ, PT ;  /* 0x000000ff0a00722a */ /* 0x000fd00003f2e000 */
[----:B------:R-:W-:Y:S02]  /*5a20*/  FSEL R20, R20, RZ, P1 ;  /* 0x000000ff14147208 */ /* 0x000fe40000800000 */
[----:B------:R-:W-:Y:S02]  /*5a30*/  @!P2 LEA.HI R13, R12, R12, RZ, 0x1 ;  /* 0x0000000c0c0da211 */ /* 0x000fe400078f08ff */
[----:B------:R-:W-:Y:S02]  /*5a40*/  FSEL R21, R21, RZ, P1 ;  /* 0x000000ff15157208 */ /* 0x000fe40000800000 */
[----:B------:R-:W-:-:S05]  /*5a50*/  @!P2 SHF.R.S32.HI R13, RZ, 0x1, R13 ;  /* 0x00000001ff0da819 */ /* 0x000fca000001140d */
[----:B------:R-:W-:Y:S02]  /*5a60*/  @!P2 IMAD.IADD R10, R12, 0x1, -R13 ;  /* 0x000000010c0aa824 */ /* 0x000fe400078e0a0d */
[----:B------:R-:W-:-:S03]  /*5a70*/  @!P2 IMAD R15, R13, 0x100000, R15 ;  /* 0x001000000d0fa824 */ /* 0x000fc600078e020f */
[----:B------:R-:W-:Y:S01]  /*5a80*/  @!P2 LEA R11, R10, 0x3ff00000, 0x14 ;  /* 0x3ff000000a0ba811 */ /* 0x000fe200078ea0ff */
[----:B------:R-:W-:-:S06]  /*5a90*/  @!P2 IMAD.MOV.U32 R10, RZ, RZ, RZ ;  /* 0x000000ffff0aa224 */ /* 0x000fcc00078e00ff */
[----:B------:R-:W-:-:S11]  /*5aa0*/  @!P2 DMUL R20, R14, R10 ;  /* 0x0000000a0e14a228 */ /* 0x000fd60000000000 */
.L_x_124:
[----:B------:R-:W-:Y:S01]  /*5ab0*/  DFMA R42, R42, R20, R20 ;  /* 0x000000142a2a722b */ /* 0x000fe20000000014 */
[----:B------:R-:W-:Y:S01]  /*5ac0*/  IMAD.MOV.U32 R10, RZ, RZ, R0 ;  /* 0x000000ffff0a7224 */ /* 0x000fe200078e0000 */
[----:B------:R-:W-:Y:S01]  /*5ad0*/  DSETP.NEU.AND P1, PT, |R20|, +INF , PT ;  /* 0x7ff000001400742a */ /* 0x000fe20003f2d200 */
[----:B------:R-:W-:-:S07]  /*5ae0*/  IMAD.MOV.U32 R11, RZ, RZ, 0x0 ;  /* 0x00000000ff0b7424 */ /* 0x000fce00078e00ff */
[----:B------:R-:W-:Y:S02]  /*5af0*/  FSEL R13, R20, R42, !P1 ;  /* 0x0000002a140d7208 */ /* 0x000fe40004800000 */
[----:B------:R-:W-:Y:S01]  /*5b00*/  FSEL R20, R21, R43, !P1 ;  /* 0x0000002b15147208 */ /* 0x000fe20004800000 */
[----:B------:R-:W-:Y:S06]  /*5b10*/  RET.REL.NODEC R10 `(_Z15generate_kernelP17curandStateXORWOWiiddPdS1_Pi) ;  /* 0xffffffa40a387950 */ /* 0x000fec0003c3ffff */
.L_x_125:
[----:B------:R-:W-:-:S00]  /*5b20*/  BRA `(.L_x_125) ;  /* 0xfffffffc00fc7947 */ /* 0x000fc0000383ffff */
[----:B------:R-:W-:-:S00]  /*5b30*/  NOP ;  /* 0x0000000000007918 */ /* 0x000fc00000000000 */
        /* <DEDUP_REMOVED lines=12> */
.L_x_138:


//--------------------- .text._Z12setup_kernelP17curandStateXORWOWi --------------------------
	.section	.text._Z12setup_kernelP17curandStateXORWOWi,"ax",@progbits
	.align	128
        .global         _Z12setup_kernelP17curandStateXORWOWi
        .type           _Z12setup_kernelP17curandStateXORWOWi,@function
        .size           _Z12setup_kernelP17curandStateXORWOWi,(.L_x_140 - _Z12setup_kernelP17curandStateXORWOWi)
        .other          _Z12setup_kernelP17curandStateXORWOWi,@"STO_CUDA_ENTRY STV_DEFAULT"
_Z12setup_kernelP17curandStateXORWOWi:
.text._Z12setup_kernelP17curandStateXORWOWi:
[----:B------:R-:W-:Y:S01]  /*0000*/  LDC R1, c[0x0][0x37c] ;  /* 0x0000df00ff017b82 */ /* 0x000fe20000000800 */
[----:B------:R-:W0:Y:S01]  /*0010*/  S2R R0, SR_TID.X ;  /* 0x0000000000007919 */ /* 0x000e220000002100 */
[----:B------:R-:W0:Y:S01]  /*0020*/  LDCU UR4, c[0x0][0x360] ;  /* 0x00006c00ff0477ac */ /* 0x000e220008000800 */
[----:B------:R-:W0:Y:S01]  /*0030*/  S2R R3, SR_CTAID.X ;  /* 0x0000000000037919 */ /* 0x000e220000002500 */
[----:B------:R-:W1:Y:S01]  /*0040*/  LDCU UR5, c[0x0][0x388] ;  /* 0x00007100ff0577ac */ /* 0x000e620008000800 */
[----:B0-----:R-:W-:-:S05]  /*0050*/  IMAD R0, R3, UR4, R0 ;  /* 0x0000000403007c24 */ /* 0x001fca000f8e0200 */
[----:B-1----:R-:W-:-:S13]  /*0060*/  ISETP.GE.AND P0, PT, R0, UR5, PT ;  /* 0x0000000500007c0c */ /* 0x002fda000bf06270 */
[----:B------:R-:W-:Y:S05]  /*0070*/  @P0 EXIT ;  /* 0x000000000000094d */ /* 0x000fea0003800000 */
[----:B------:R-:W0:Y:S01]  /*0080*/  LDCU UR5, c[0x0][0x370] ;  /* 0x00006e00ff0577ac */ /* 0x000e220008000800 */
[----:B------:R-:W1:Y:S01]  /*0090*/  LDCU.64 UR6, c[0x0][0x358] ;  /* 0x00006b00ff0677ac */ /* 0x000e620008000a00 */
[----:B0-----:R-:W-:-:S12]  /*00a0*/  UIMAD UR4, UR4, UR5, URZ ;  /* 0x00000005040472a4 */ /* 0x001fd8000f8e02ff */
.L_x_134:
[----:B------:R-:W0:Y:S01]  /*00b0*/  LDC.64 R2, c[0x0][0x380] ;  /* 0x0000e000ff027b82 */ /* 0x000e220000000a00 */
[----:B------:R-:W-:Y:S01]  /*00c0*/  IMAD.MOV.U32 R4, RZ, RZ, -0x7aa3fa6f ;  /* 0x855c0591ff047424 */ /* 0x000fe200078e00ff */
[----:B------:R-:W-:Y:S01]  /*00d0*/  ISETP.NE.AND P0, PT, R0, RZ, PT ;  /* 0x000000ff0000720c */ /* 0x000fe20003f05270 */
[----:B------:R-:W-:Y:S01]  /*00e0*/  IMAD.MOV.U32 R5, RZ, RZ, -0x4d3f0972 ;  /* 0xb2c0f68eff057424 */ /* 0x000fe200078e00ff */
[----:B------:R-:W-:Y:S01]  /*00f0*/  BSSY.RECONVERGENT B0, `(.L_x_126) ;  /* 0x00000de000007945 */ /* 0x000fe20003800200 */
[----:B------:R-:W-:Y:S02]  /*0100*/  IMAD.MOV.U32 R6, RZ, RZ, -0x41008364 ;  /* 0xbeff7c9cff067424 */ /* 0x000fe400078e00ff */
[----:B------:R-:W-:Y:S02]  /*0110*/  IMAD.MOV.U32 R7, RZ, RZ, -0x75bd8fc ;  /* 0xf8a42704ff077424 */ /* 0x000fe400078e00ff */
[----:B------:R-:W-:Y:S02]  /*0120*/  IMAD.MOV.U32 R8, RZ, RZ, -0x23270784 ;  /* 0xdcd8f87cff087424 */ /* 0x000fe400078e00ff */
[----:B------:R-:W-:-:S02]  /*0130*/  IMAD.MOV.U32 R9, RZ, RZ, -0x5442976e ;  /* 0xabbd6892ff097424 */ /* 0x000fc400078e00ff */
[----:B0-----:R-:W-:-:S05]  /*0140*/  IMAD.WIDE R2, R0, 0x30, R2 ;  /* 0x0000003000027825 */ /* 0x001fca00078e0202 */
[----:B-1----:R0:W-:Y:S04]  /*0150*/  STG.E.64 desc[UR6][R2.64], R4 ;  /* 0x0000000402007986 */ /* 0x0021e8000c101b06 */
[----:B------:R0:W-:Y:S04]  /*0160*/  STG.E.64 desc[UR6][R2.64+0x8], R6 ;  /* 0x0000080602007986 */ /* 0x0001e8000c101b06 */
[----:B------:R0:W-:Y:S01]  /*0170*/  STG.E.64 desc[UR6][R2.64+0x10], R8 ;  /* 0x0000100802007986 */ /* 0x0001e2000c101b06 */
[----:B------:R-:W-:Y:S05]  /*0180*/  @!P0 BRA `(.L_x_127) ;  /* 0x0000000c00508947 */ /* 0x000fea0003800000 */
[--C-:B------:R-:W-:Y:S01]  /*0190*/  SHF.R.S32.HI R10, RZ, 0x1f, R0.reuse ;  /* 0x0000001fff0a7819 */ /* 0x100fe20000011400 */
[----:B------:R-:W-:Y:S02]  /*01a0*/  IMAD.MOV.U32 R11, RZ, RZ, RZ ;  /* 0x000000ffff0b7224 */ /* 0x000fe400078e00ff */
[----:B------:R-:W-:-:S07]  /*01b0*/  IMAD.MOV.U32 R13, RZ, RZ, R0 ;  /* 0x000000ffff0d7224 */ /* 0x000fce00078e0000 */
.L_x_133:
[----:B0-----:R-:W-:Y:S01]  /*01c0*/  LOP3.LUT R2, R13, 0x3, RZ, 0xc0, !PT ;  /* 0x000000030d027812 */ /* 0x001fe200078ec0ff */
[----:B------:R-:W-:Y:S03]  /*01d0*/  BSSY.RECONVERGENT B1, `(.L_x_128) ;  /* 0x00000c9000017945 */ /* 0x000fe60003800200 */
[----:B------:R-:W-:-:S04]  /*01e0*/  ISETP.NE.U32.AND P0, PT, R2, RZ, PT ;  /* 0x000000ff0200720c */ /* 0x000fc80003f05070 */
[----:B------:R-:W-:-:S13]  /*01f0*/  ISETP.NE.AND.EX P0, PT, RZ, RZ, PT, P0 ;  /* 0x000000ffff00720c */ /* 0x000fda0003f05300 */
[----:B------:R-:W-:Y:S05]  /*0200*/  @!P0 BRA `(.L_x_129) ;  /* 0x0000000c00148947 */ /* 0x000fea0003800000 */
[----:B------:R-:W0:Y:S01]  /*0210*/  LDC.64 R6, c[0x4][0x10] ;  /* 0x01000400ff067b82 */ /* 0x000e220000000a00 */
[----:B------:R-:W-:Y:S02]  /*0220*/  IMAD.MOV.U32 R12, RZ, RZ, RZ ;  /* 0x000000ffff0c7224 */ /* 0x000fe400078e00ff */
[----:B0-----:R-:W-:-:S07]  /*0230*/  IMAD.WIDE.U32 R6, R11, 0xc80, R6 ;  /* 0x00000c800b067825 */ /* 0x001fce00078e0006 */
.L_x_132:
[----:B0-----:R-:W-:Y:S02]  /*0240*/  CS2R R14, SRZ ;  /* 0x00000000000e7805 */ /* 0x001fe4000001ff00 */
[----:B------:R-:W-:Y:S02]  /*0250*/  CS2R R2, SRZ ;  /* 0x0000000000027805 */ /* 0x000fe4000001ff00 */
[----:B------:R-:W-:-:S07]  /*0260*/  CS2R R4, SRZ ;  /* 0x0000000000047805 */ /* 0x000fce000001ff00 */
.L_x_131:
[----:B------:R-:W0:Y:S02]  /*0270*/  LDC.64 R8, c[0x0][0x380] ;  /* 0x0000e000ff087b82 */ /* 0x000e240000000a00 */
[----:B0-----:R-:W-:-:S04]  /*0280*/  IMAD.WIDE R8, R0, 0x30, R8 ;  /* 0x0000003000087825 */ /* 0x001fc800078e0208 */
[----:B------:R-:W-:-:S05]  /*0290*/  IMAD.WIDE.U32 R8, R15, 0x4, R8 ;  /* 0x000000040f087825 */ /* 0x000fca00078e0008 */
[----:B------:R0:W5:Y:S01]  /*02a0*/  LDG.E R16, desc[UR6][R8.64+0x4] ;  /* 0x0000040608107981 */ /* 0x000162000c1e1900 */
[----:B------:R-:W-:-:S07]  /*02b0*/  IMAD.MOV.U32 R17, RZ, RZ, RZ ;  /* 0x000000ffff117224 */ /* 0x000fce00078e00ff */
.L_x_130:
[----:B-----5:R-:W-:Y:S01]  /*02c0*/  SHF.R.U32.HI R22, RZ, R17, R16 ;  /* 0x00000011ff167219 */ /* 0x020fe20000011610 */
[----:B0-----:R-:W-:-:S03]  /*02d0*/  IMAD.SHL.U32 R8, R15, 0x20, RZ ;  /* 0x000000200f087824 */ /* 0x001fc600078e00ff */
[----:B------:R-:W-:Y:S01]  /*02e0*/  LOP3.LUT R9, R22, 0x1, RZ, 0xc0, !PT ;  /* 0x0000000116097812 */ /* 0x000fe200078ec0ff */
[----:B------:R-:W-:-:S03]  /*02f0*/  IMAD.IADD R8, R8, 0x1, R17 ;  /* 0x0000000108087824 */ /* 0x000fc600078e0211 */
[----:B------:R-:W-:Y:S01]  /*0300*/  ISETP.NE.U32.AND P0, PT, R9, 0x1, PT ;  /* 0x000000010900780c */ /* 0x000fe20003f05070 */
[----:B------:R-:W-:-:S03]  /*0310*/  IMAD R9, R8, 0x5, RZ ;  /* 0x0000000508097824 */ /* 0x000fc600078e02ff */
[----:B------:R-:W-:Y:S01]  /*0320*/  R2P PR, R22, 0x7e ;  /* 0x0000007e16007804 */ /* 0x000fe20000000000 */
[----:B------:R-:W-:-:S08]  /*0330*/  IMAD.WIDE.U32 R8, R9, 0x4, R6 ;  /* 0x0000000409087825 */ /* 0x000fd000078e0006 */
[----:B------:R-:W2:Y:S04]  /*0340*/  @!P0 LDG.E R19, desc[UR6][R8.64] ;  /* 0x0000000608138981 */ /* 0x000ea8000c1e1900 */
[----:B------:R-:W3:Y:S04]  /*0350*/  @P1 LDG.E R21, desc[UR6][R8.64+0x14] ;  /* 0x0000140608151981 */ /* 0x000ee8000c1e1900 */
[----:B------:R-:W4:Y:S04]  /*0360*/  @!P0 LDG.E R18, desc[UR6][R8.64+0x10] ;  /* 0x0000100608128981 */ /* 0x000f28000c1e1900 */
[----:B------:R-:W4:Y:S04]  /*0370*/  @P2 LDG.E R23, desc[UR6][R8.64+0x28] ;  /* 0x0000280608172981 */ /* 0x000f28000c1e1900 */
[----:B------:R-:W4:Y:S04]  /*0380*/  @P1 LDG.E R20, desc[UR6][R8.64+0x24] ;  /* 0x0000240608141981 */ /* 0x000f28000c1e1900 */
[----:B------:R-:W4:Y:S04]  /*0390*/  @P3 LDG.E R25, desc[UR6][R8.64+0x3c] ;  /* 0x00003c0608193981 */ /* 0x000f28000c1e1900 */
[----:B------:R-:W4:Y:S04]  /*03a0*/  @P2 LDG.E R24, desc[UR6][R8.64+0x38] ;  /* 0x0000380608182981 */ /* 0x000f28000c1e1900 */
[----:B------:R-:W4:Y:S04]  /*03b0*/  @P4 LDG.E R27, desc[UR6][R8.64+0x50] ;  /* 0x00005006081b4981 */ /* 0x000f28000c1e1900 */
[----:B------:R-:W4:Y:S01]  /*03c0*/  @P5 LDG.E R29, desc[UR6][R8.64+0x64] ;  /* 0x00006406081d5981 */ /* 0x000f22000c1e1900 */
[----:B--2---:R-:W-:-:S03]  /*03d0*/  @!P0 LOP3.LUT R14, R14, R19, RZ, 0x3c, !PT ;  /* 0x000000130e0e8212 */ /* 0x004fc600078e3cff */
[----:B------:R-:W2:Y:S01]  /*03e0*/  @!P0 LDG.E R19, desc[UR6][R8.64+0x4] ;  /* 0x0000040608138981 */ /* 0x000ea2000c1e1900 */
[----:B---3--:R-:W-:-:S03]  /*03f0*/  @P1 LOP3.LUT R14, R14, R21, RZ, 0x3c, !PT ;  /* 0x000000150e0e1212 */ /* 0x008fc600078e3cff */
[----:B------:R-:W3:Y:S01]  /*0400*/  @!P0 LDG.E R21, desc[UR6][R8.64+0xc] ;  /* 0x00000c0608158981 */ /* 0x000ee2000c1e1900 */
[----:B----4-:R-:W-:-:S03]  /*0410*/  @!P0 LOP3.LUT R3, R3, R18, RZ, 0x3c, !PT ;  /* 0x0000001203038212 */ /* 0x010fc600078e3cff */
[----:B------:R-:W4:Y:S01]  /*0420*/  @!P0 LDG.E R18, desc[UR6][R8.64+0x8] ;  /* 0x0000080608128981 */ /* 0x000f22000c1e1900 */
[----:B------:R-:W-:-:S03]  /*0430*/  @P2 LOP3.LUT R14, R14, R23, RZ, 0x3c, !PT ;  /* 0x000000170e0e2212 */ /* 0x000fc600078e3cff */
[----:B------:R-:W4:Y:S01]  /*0440*/  @P1 LDG.E R23, desc[UR6][R8.64+0x18] ;  /* 0x0000180608171981 */ /* 0x000f22000c1e1900 */
[----:B------:R-:W-:-:S03]  /*0450*/  @P1 LOP3.LUT R3, R3, R20, RZ, 0x3c, !PT ;  /* 0x0000001403031212 */ /* 0x000fc600078e3cff */
[----:B------:R-:W4:Y:S01]  /*0460*/  @P1 LDG.E R20, desc[UR6][R8.64+0x1c] ;  /* 0x00001c0608141981 */ /* 0x000f22000c1e1900 */
[----:B------:R-:W-:-:S03]  /*0470*/  @P3 LOP3.LUT R14, R14, R25, RZ, 0x3c, !PT ;  /* 0x000000190e0e3212 */ /* 0x000fc600078e3cff */
[----:B------:R-:W4:Y:S01]  /*0480*/  @P1 LDG.E R25, desc[UR6][R8.64+0x20] ;  /* 0x0000200608191981 */ /* 0x000f22000c1e1900 */
[----:B------:R-:W-:-:S03]  /*0490*/  @P2 LOP3.LUT R3, R3, R24, RZ, 0x3c, !PT ;  /* 0x0000001803032212 */ /* 0x000fc600078e3cff */
[----:B------:R-:W4:Y:S01]  /*04a0*/  @P3 LDG.E R24, desc[UR6][R8.64+0x4c] ;  /* 0x00004c0608183981 */ /* 0x000f22000c1e1900 */
[----:B--2---:R-:W-:-:S03]  /*04b0*/  @!P0 LOP3.LUT R4, R4, R19, RZ, 0x3c, !PT ;  /* 0x0000001304048212 */ /* 0x004fc600078e3cff */
[----:B------:R-:W2:Y:S01]  /*04c0*/  @P2 LDG.E R19, desc[UR6][R8.64+0x2c] ;  /* 0x00002c0608132981 */ /* 0x000ea2000c1e1900 */
[----:B---3--:R-:W-:-:S03]  /*04d0*/  @!P0 LOP3.LUT R2, R2, R21, RZ, 0x3c, !PT ;  /* 0x0000001502028212 */ /* 0x008fc600078e3cff */
[----:B------:R-:W3:Y:S01]  /*04e0*/  @P2 LDG.E R21, desc[UR6][R8.64+0x34] ;  /* 0x0000340608152981 */ /* 0x000ee2000c1e1900 */
[----:B----4-:R-:W-:-:S03]  /*04f0*/  @!P0 LOP3.LUT R5, R5, R18, RZ, 0x3c, !PT ;  /* 0x0000001205058212 */ /* 0x010fc600078e3cff */
[----:B------:R-:W4:Y:S01]  /*0500*/  @P2 LDG.E R18, desc[UR6][R8.64+0x30] ;  /* 0x0000300608122981 */ /* 0x000f22000c1e1900 */
        /* <DEDUP_REMOVED lines=10> */
[----:B--2---:R-:W-:-:S03]  /*05b0*/  @P2 LOP3.LUT R4, R4, R19, RZ, 0x3c, !PT ;  /* 0x0000001304042212 */ /* 0x004fc600078e3cff */
[----:B------:R-:W2:Y:S01]  /*05c0*/  @P4 LDG.E R19, desc[UR6][R8.64+0x54] ;  /* 0x0000540608134981 */ /* 0x000ea2000c1e1900 */
[----:B---3--:R-:W-:-:S03]  /*05d0*/  @P2 LOP3.LUT R2, R2, R21, RZ, 0x3c, !PT ;  /* 0x0000001502022212 */ /* 0x008fc600078e3cff */
[----:B------:R-:W3:Y:S01]  /*05e0*/  @P4 LDG.E R21, desc[UR6][R8.64+0x5c] ;  /* 0x00005c0608154981 */ /* 0x000ee2000c1e1900 */
[----:B----4-:R-:W-:-:S03]  /*05f0*/  @P2 LOP3.LUT R5, R5, R18, RZ, 0x3c, !PT ;  /* 0x0000001205052212 */ /* 0x010fc600078e3cff */
        /* <DEDUP_REMOVED lines=9> */
[----:B------:R-:W-:Y:S02]  /*0690*/  LOP3.LUT P0, RZ, R22, 0x80, RZ, 0xc0, !PT ;  /* 0x0000008016ff7812 */ /* 0x000fe4000780c0ff */
[----:B------:R-:W-:-:S04]  /*06a0*/  @P5 LOP3.LUT R14, R14, R29, RZ, 0x3c, !PT ;  /* 0x0000001d0e0e5212 */ /* 0x000fc800078e3cff */
[----:B------:R-:W-:-:S07]  /*06b0*/  @P6 LOP3.LUT R14, R14, R27, RZ, 0x3c, !PT ;  /* 0x0000001b0e0e6212 */ /* 0x000fce00078e3cff */
[----:B------:R-:W4:Y:S04]  /*06c0*/  @P0 LDG.E R27, desc[UR6][R8.64+0x8c] ;  /* 0x00008c06081b0981 */ /* 0x000f28000c1e1900 */
        /* <DEDUP_REMOVED lines=15> */
[----:B------:R-:W-:Y:S02]  /*07c0*/  @P0 LOP3.LUT R14, R14, R27, RZ, 0x3c, !PT ;  /* 0x0000001b0e0e0212 */ /* 0x000fe400078e3cff */
[----:B--2---:R-:W-:Y:S02]  /*07d0*/  @P6 LOP3.LUT R4, R4, R19, RZ, 0x3c, !PT ;  /* 0x0000001304046212 */ /* 0x004fe400078e3cff */
[----:B---3--:R-:W-:Y:S02]  /*07e0*/  @P6 LOP3.LUT R2, R2, R21, RZ, 0x3c, !PT ;  /* 0x0000001502026212 */ /* 0x008fe400078e3cff */
[----:B----4-:R-:W-:Y:S02]  /*07f0*/  @P6 LOP3.LUT R5, R5, R18, RZ, 0x3c, !PT ;  /* 0x0000001205056212 */ /* 0x010fe400078e3cff */
[----:B------:R-:W-:Y:S02]  /*0800*/  @P0 LOP3.LUT R4, R4, R23, RZ, 0x3c, !PT ;  /* 0x0000001704040212 */ /* 0x000fe400078e3cff */
[----:B------:R-:W-:-:S02]  /*0810*/  @P6 LOP3.LUT R3, R3, R20, RZ, 0x3c, !PT ;  /* 0x0000001403036212 */ /* 0x000fc400078e3cff */
[----:B------:R-:W-:Y:S02]  /*0820*/  @P0 LOP3.LUT R2, R2, R25, RZ, 0x3c, !PT ;  /* 0x0000001902020212 */ /* 0x000fe400078e3cff */
[----:B------:R-:W-:Y:S02]  /*0830*/  @P0 LOP3.LUT R3, R3, R26, RZ, 0x3c, !PT ;  /* 0x0000001a03030212 */ /* 0x000fe400078e3cff */
[----:B------:R-:W-:Y:S02]  /*0840*/  @P0 LOP3.LUT R5, R5, R24, RZ, 0x3c, !PT ;  /* 0x0000001805050212 */ /* 0x000fe400078e3cff */
[----:B------:R-:W-:-:S13]  /*0850*/  R2P PR, R22.B1, 0x7f ;  /* 0x0000007f16007804 */ /* 0x000fda0000001000 */
[----:B------:R-:W2:Y:S04]  /*0860*/  @P0 LDG.E R19, desc[UR6][R8.64+0xa0] ;  /* 0x0000a00608130981 */ /* 0x000ea8000c1e1900 */
[----:B------:R-:W3:Y:S04]  /*0870*/  @P1 LDG.E R21, desc[UR6][R8.64+0xb4] ;  /* 0x0000b40608151981 */ /* 0x000ee8000c1e1900 */
[----:B------:R-:W4:Y:S04]  /*0880*/  @P2 LDG.E R23, desc[UR6][R8.64+0xc8] ;  /* 0x0000c80608172981 */ /* 0x000f28000c1e1900 */
[----:B------:R-:W4:Y:S04]  /*0890*/  @P0 LDG.E R20, desc[UR6][R8.64+0xa8] ;  /* 0x0000a80608140981 */ /* 0x000f28000c1e1900 */
[----:B------:R-:W4:Y:S04]  /*08a0*/  @P0 LDG.E R24, desc[UR6][R8.64+0xb0] ;  /* 0x0000b00608180981 */ /* 0x000f28000c1e1900 */
[----:B------:R-:W4:Y:S04]  /*08b0*/  @P3 LDG.E R25, desc[UR6][R8.64+0xdc] ;  /* 0x0000dc0608193981 */ /* 0x000f28000c1e1900 */
[----:B------:R-:W4:Y:S04]  /*08c0*/  @P1 LDG.E R18, desc[UR6][R8.64+0xbc] ;  /* 0x0000bc0608121981 */ /* 0x000f28000c1e1900 */
        /* <DEDUP_REMOVED lines=20> */
[----:B---3--:R-:W-:Y:S02]  /*0a10*/  @P0 LOP3.LUT R2, R2, R21, RZ, 0x3c, !PT ;  /* 0x0000001502020212 */ /* 0x008fe400078e3cff */
[----:B------:R-:W-:Y:S01]  /*0a20*/  LOP3.LUT P0, RZ, R22, 0x8000, RZ, 0xc0, !PT ;  /* 0x0000800016ff7812 */ /* 0x000fe2000780c0ff */
[----:B------:R-:W3:Y:S01]  /*0a30*/  @P2 LDG.E R21, desc[UR6][R8.64+0xcc] ;  /* 0x0000cc0608152981 */ /* 0x000ee2000c1e1900 */
[----:B----4-:R-:W-:-:S03]  /*0a40*/  @P1 LOP3.LUT R4, R4, R23, RZ, 0x3c, !PT ;  /* 0x0000001704041212 */ /* 0x010fc600078e3cff */
[----:B------:R-:W4:Y:S04]  /*0a50*/  @P2 LDG.E R22, desc[UR6][R8.64+0xd0] ;  /* 0x0000d00608162981 */ /* 0x000f28000c1e1900 */
[----:B------:R-:W4:Y:S01]  /*0a60*/  @P2 LDG.E R23, desc[UR6][R8.64+0xd4] ;  /* 0x0000d40608172981 */ /* 0x000f22000c1e1900 */
[----:B------:R-:W-:-:S03]  /*0a70*/  @P1 LOP3.LUT R3, R3, R20, RZ, 0x3c, !PT ;  /* 0x0000001403031212 */ /* 0x000fc600078e3cff */
[----:B------:R-:W4:Y:S01]  /*0a80*/  @P3 LDG.E R20, desc[UR6][R8.64+0xec] ;  /* 0x0000ec0608143981 */ /* 0x000f22000c1e1900 */
[----:B------:R-:W-:Y:S02]  /*0a90*/  @P5 LOP3.LUT R14, R14, R29, RZ, 0x3c, !PT ;  /* 0x0000001d0e0e5212 */ /* 0x000fe400078e3cff */
[----:B------:R-:W-:Y:S01]  /*0aa0*/  @P2 LOP3.LUT R3, R3, R24, RZ, 0x3c, !PT ;  /* 0x0000001803032212 */ /* 0x000fe200078e3cff */
[----:B------:R-:W4:Y:S04]  /*0ab0*/  @P0 LDG.E R26, desc[UR6][R8.64+0x13c] ;  /* 0x00013c06081a0981 */ /* 0x000f28000c1e1900 */
        /* <DEDUP_REMOVED lines=9> */
[----:B------:R-:W-:Y:S02]  /*0b50*/  @P2 LOP3.LUT R2, R2, R23, RZ, 0x3c, !PT ;  /* 0x0000001702022212 */ /* 0x000fe400078e3cff */
[----:B------:R-:W-:Y:S01]  /*0b60*/  @P3 LOP3.LUT R5, R5, R18, RZ, 0x3c, !PT ;  /* 0x0000001205053212 */ /* 0x000fe200078e3cff */
[----:B------:R-:W4:Y:S01]  /*0b70*/  @P4 LDG.E R23, desc[UR6][R8.64+0xfc] ;  /* 0x0000fc0608174981 */ /* 0x000f22000c1e1900 */
[----:B------:R-:W-:-:S03]  /*0b80*/  @P3 LOP3.LUT R4, R4, R25, RZ, 0x3c, !PT ;  /* 0x0000001904043212 */ /* 0x000fc600078e3cff */
        /* <DEDUP_REMOVED lines=20> */
[----:B------:R-:W-:-:S05]  /*0cd0*/  VIADD R17, R17, 0x10 ;  /* 0x0000001011117836 */ /* 0x000fca0000000000 */
[----:B------:R-:W-:Y:S02]  /*0ce0*/  ISETP.NE.AND P1, PT, R17, 0x20, PT ;  /* 0x000000201100780c */ /* 0x000fe40003f25270 */
[----:B------:R-:W-:Y:S02]  /*0cf0*/  @P5 LOP3.LUT R3, R3, R20, RZ, 0x3c, !PT ;  /* 0x0000001403035212 */ /* 0x000fe400078e3cff */
[----:B--2---:R-:W-:Y:S02]  /*0d00*/  @P5 LOP3.LUT R2, R2, R19, RZ, 0x3c, !PT ;  /* 0x0000001302025212 */ /* 0x004fe400078e3cff */
[----:B---3--:R-:W-:Y:S02]  /*0d10*/  @P6 LOP3.LUT R4, R4, R21, RZ, 0x3c, !PT ;  /* 0x0000001504046212 */ /* 0x008fe400078e3cff */
[----:B----4-:R-:W-:Y:S02]  /*0d20*/  @P6 LOP3.LUT R5, R5, R22, RZ, 0x3c, !PT ;  /* 0x0000001605056212 */ /* 0x010fe400078e3cff */
[----:B------:R-:W-:-:S02]  /*0d30*/  @P6 LOP3.LUT R2, R2, R23, RZ, 0x3c, !PT ;  /* 0x0000001702026212 */ /* 0x000fc400078e3cff */
[----:B------:R-:W-:Y:S02]  /*0d40*/  @P6 LOP3.LUT R3, R3, R18, RZ, 0x3c, !PT ;  /* 0x0000001203036212 */ /* 0x000fe400078e3cff */
[----:B------:R-:W-:Y:S02]  /*0d50*/  @P0 LOP3.LUT R5, R5, R24, RZ, 0x3c, !PT ;  /* 0x0000001805050212 */ /* 0x000fe400078e3cff */
[----:B------:R-:W-:Y:S02]  /*0d60*/  @P0 LOP3.LUT R4, R4, R25, RZ, 0x3c, !PT ;  /* 0x0000001904040212 */ /* 0x000fe400078e3cff */
[----:B------:R-:W-:Y:S02]  /*0d70*/  @P0 LOP3.LUT R3, R3, R26, RZ, 0x3c, !PT ;  /* 0x0000001a03030212 */ /* 0x000fe400078e3cff */
[----:B------:R-:W-:Y:S01]  /*0d80*/  @P0 LOP3.LUT R2, R2, R27, RZ, 0x3c, !PT ;  /* 0x0000001b02020212 */ /* 0x000fe200078e3cff */
[----:B------:R-:W-:Y:S06]  /*0d90*/  @P1 BRA `(.L_x_130) ;  /* 0xfffffff400481947 */ /* 0x000fec000383ffff */
[----:B------:R-:W-:-:S05]  /*0da0*/  VIADD R15, R15, 0x1 ;  /* 0x000000010f0f7836 */ /* 0x000fca0000000000 */
[----:B------:R-:W-:-:S13]  /*0db0*/  ISETP.NE.AND P0, PT, R15, 0x5, PT ;  /* 0x000000050f00780c */ /* 0x000fda0003f05270 */
[----:B------:R-:W-:Y:S05]  /*0dc0*/  @P0 BRA `(.L_x_131) ;  /* 0xfffffff400280947 */ /* 0x000fea000383ffff */
[----:B------:R-:W0:Y:S01]  /*0dd0*/  LDC.64 R8, c[0x0][0x380] ;  /* 0x0000e000ff087b82 */ /* 0x000e220000000a00 */
[----:B------:R-:W-:Y:S01]  /*0de0*/  VIADD R12, R12, 0x1 ;  /* 0x000000010c0c7836 */ /* 0x000fe20000000000 */
[----:B------:R-:W-:-:S04]  /*0df0*/  LOP3.LUT R15, R13, 0x3, RZ, 0xc0, !PT ;  /* 0x000000030d0f7812 */ /* 0x000fc800078ec0ff */
[----:B------:R-:W-:Y:S01]  /*0e00*/  ISETP.GE.U32.AND P0, PT, R12, R15, PT ;  /* 0x0000000f0c00720c */ /* 0x000fe20003f06070 */
[----:B0-----:R-:W-:-:S05]  /*0e10*/  IMAD.WIDE R8, R0, 0x30, R8 ;  /* 0x0000003000087825 */ /* 0x001fca00078e0208 */
[----:B------:R0:W-:Y:S04]  /*0e20*/  STG.E.64 desc[UR6][R8.64+0x8], R4 ;  /* 0x0000080408007986 */ /* 0x0001e8000c101b06 */
[----:B------:R0:W-:Y:S04]  /*0e30*/  STG.E.64 desc[UR6][R8.64+0x10], R2 ;  /* 0x0000100208007986 */ /* 0x0001e8000c101b06 */
[----:B------:R0:W-:Y:S01]  /*0e40*/  STG.E desc[UR6][R8.64+0x4], R14 ;  /* 0x0000040e08007986 */ /* 0x0001e2000c101906 */
[----:B------:R-:W-:Y:S05]  /*0e50*/  @!P0 BRA `(.L_x_132) ;  /* 0xfffffff000f88947 */ /* 0x000fea000383ffff */
.L_x_129:
[----:B------:R-:W-:Y:S05]  /*0e60*/  BSYNC.RECONVERGENT B1 ;  /* 0x0000000000017941 */ /* 0x000fea0003800200 */
.L_x_128:
[----:B------:R-:W-:Y:S01]  /*0e70*/  ISETP.GT.U32.AND P0, PT, R13, 0x3, PT ;  /* 0x000000030d00780c */ /* 0x000fe20003f04070 */
[----:B------:R-:W-:Y:S01]  /*0e80*/  VIADD R11, R11, 0x1 ;  /* 0x000000010b0b7836 */ /* 0x000fe20000000000 */
[--C-:B------:R-:W-:Y:S02]  /*0e90*/  SHF.R.U64 R13, R13, 0x2, R10.reuse ;  /* 0x000000020d0d7819 */ /* 0x100fe4000000120a */
[----:B------:R-:W-:Y:S02]  /*0ea0*/  ISETP.GT.U32.AND.EX P0, PT, R10, RZ, PT, P0 ;  /* 0x000000ff0a00720c */ /* 0x000fe40003f04100 */
[----:B------:R-:W-:-:S11]  /*0eb0*/  SHF.R.U32.HI R10, RZ, 0x2, R10 ;  /* 0x00000002ff0a7819 */ /* 0x000fd6000001160a */
[----:B------:R-:W-:Y:S05]  /*0ec0*/  @P0 BRA `(.L_x_133) ;  /* 0xfffffff000bc0947 */ /* 0x000fea000383ffff */
.L_x_127:
[----:B------:R-:W-:Y:S05]  /*0ed0*/  BSYNC.RECONVERGENT B0 ;  /* 0x0000000000007941 */ /* 0x000fea0003800200 */
.L_x_126:
[----:B0-----:R-:W0:Y:S01]  /*0ee0*/  LDC.64 R2, c[0x0][0x380] ;  /* 0x0000e000ff027b82 */ /* 0x001e220000000a00 */
[----:B------:R-:W1:Y:S01]  /*0ef0*/  LDCU UR5, c[0x0][0x388] ;  /* 0x00007100ff0577ac */ /* 0x000e620008000800 */
[----:B0-----:R-:W-:-:S04]  /*0f00*/  IMAD.WIDE R2, R0, 0x30, R2 ;  /* 0x0000003000027825 */ /* 0x001fc800078e0202 */
[----:B------:R-:W-:Y:S01]  /*0f10*/  VIADD R0, R0, UR4 ;  /* 0x0000000400007c36 */ /* 0x000fe20008000000 */
[----:B------:R0:W-:Y:S04]  /*0f20*/  STG.E.64 desc[UR6][R2.64+0x18], RZ ;  /* 0x000018ff02007986 */ /* 0x0001e8000c101b06 */
[----:B------:R0:W-:Y:S01]  /*0f30*/  STG.E desc[UR6][R2.64+0x20], RZ ;  /* 0x000020ff02007986 */ /* 0x0001e2000c101906 */
[----:B-1----:R-:W-:-:S03]  /*0f40*/  ISETP.GE.AND P0, PT, R0, UR5, PT ;  /* 0x0000000500007c0c */ /* 0x002fc6000bf06270 */
[----:B------:R0:W-:Y:S10]  /*0f50*/  STG.E.64 desc[UR6][R2.64+0x28], RZ ;  /* 0x000028ff02007986 */ /* 0x0001f4000c101b06 */
[----:B0-----:R-:W-:Y:S05]  /*0f60*/  @!P0 BRA `(.L_x_134) ;  /* 0xfffffff000508947 */ /* 0x001fea000383ffff */
[----:B------:R-:W-:Y:S05]  /*0f70*/  EXIT ;  /* 0x000000000000794d */ /* 0x000fea0003800000 */
.L_x_135:
        /* <DEDUP_REMOVED lines=16> */
.L_x_140:


//--------------------- .nv.global.init           --------------------------
	.section	.nv.global.init,"aw",@progbits
	.align	4
.nv.global.init:
	.type		mrg32k3aM1SubSeq,@object
	.size		mrg32k3aM1SubSeq,(mrg32k3aM2SubSeq - mrg32k3aM1SubSeq)
mrg32k3aM1SubSeq:
        /*0000*/ 	.byte	0x0b, 0xcc, 0xee, 0x04, 0x73, 0x29, 0x8b, 0x6f, 0xf6, 0x53, 0x03, 0xf6, 0x23, 0xf6, 0xea, 0xda
        /* <DEDUP_REMOVED lines=125> */
	.type		mrg32k3aM2SubSeq,@object
	.size		mrg32k3aM2SubSeq,(mrg32k3aM1 - mrg32k3aM2SubSeq)
mrg32k3aM2SubSeq:
        /* <DEDUP_REMOVED lines=126> */
	.type		mrg32k3aM1,@object
	.size		mrg32k3aM1,(mrg32k3aM1Seq - mrg32k3aM1)
mrg32k3aM1:
        /* <DEDUP_REMOVED lines=144> */
	.type		mrg32k3aM1Seq,@object
	.size		mrg32k3aM1Seq,(mrg32k3aM2 - mrg32k3aM1Seq)
mrg32k3aM1Seq:
        /* <DEDUP_REMOVED lines=144> */
	.type		mrg32k3aM2,@object
	.size		mrg32k3aM2,(mrg32k3aM2Seq - mrg32k3aM2)
mrg32k3aM2:
        /* <DEDUP_REMOVED lines=144> */
	.type		mrg32k3aM2Seq,@object
	.size		mrg32k3aM2Seq,(precalc_xorwow_matrix - mrg32k3aM2Seq)
mrg32k3aM2Seq:
        /* <DEDUP_REMOVED lines=144> */
	.type		precalc_xorwow_matrix,@object
	.size		precalc_xorwow_matrix,(precalc_xorwow_offset_matrix - precalc_xorwow_matrix)
precalc_xorwow_matrix:
        /* <DEDUP_REMOVED lines=6400> */
	.type		precalc_xorwow_offset_matrix,@object
	.size		precalc_xorwow_offset_matrix,(.L_1 - precalc_xorwow_offset_matrix)
precalc_xorwow_offset_matrix:
        /* <DEDUP_REMOVED lines=6400> */
.L_1:


//--------------------- .nv.shared.reserved.0     --------------------------
	.section	.nv.shared.reserved.0,"aw",@nobits
	.weak		__nv_reservedSMEM_offset_0_alias
	.size		__nv_reservedSMEM_offset_0_alias, 0, 64
	.other		__nv_reservedSMEM_offset_0_alias,@"STO_CUDA_RESERVED_SHARED STV_DEFAULT"
__nv_reservedSMEM_offset_0_alias:
	.zero		0
	.zero		64


//--------------------- .nv.constant0._Z15generate_kernelP17curandStateXORWOWiiddPdS1_Pi --------------------------
	.section	.nv.constant0._Z15generate_kernelP17curandStateXORWOWiiddPdS1_Pi,"a",@progbits
	.sectionflags	@""
	.align	4
.nv.constant0._Z15generate_kernelP17curandStateXORWOWiiddPdS1_Pi:
	.zero		952


//--------------------- .nv.constant0._Z12setup_kernelP17curandStateXORWOWi --------------------------
	.section	.nv.constant0._Z12setup_kernelP17curandStateXORWOWi,"a",@progbits
	.sectionflags	@""
	.align	4
.nv.constant0._Z12setup_kernelP17curandStateXORWOWi:
	.zero		908


//--------------------- SYMBOLS --------------------------

	.type		.nv.reservedSmem.offset0,@object
	.size		.nv.reservedSmem.offset0,0x4
	.type		malloc,@function
	.type		free,@function
